def attn_fwd(
    Q,
    K,
    V,
    Out,
    Lse,
    sm_scale,
    stride_qz,
    stride_qh,
    stride_qm,
    stride_qk,
    stride_kz,
    stride_kh,
    stride_kn,
    stride_kk,
    stride_vz,
    stride_vh,
    stride_vn,
    stride_vk,
    stride_oz,
    stride_oh,
    stride_om,
    stride_ok,
    seqlen_q,
    seqlen_k,
    BLOCK_M: tl.constexpr,
    BLOCK_N: tl.constexpr,
    HEAD_DIM: tl.constexpr,
    CAUSAL: tl.constexpr,
):
    start_m = tl.program_id(0)
    off_hz = tl.program_id(1)
    q_off = off_hz * stride_qh
    k_off = off_hz * stride_kh
    v_off = off_hz * stride_vh
    offs_m = start_m * BLOCK_M + tl.arange(0, BLOCK_M)
    offs_d = tl.arange(0, HEAD_DIM)
    offs_n = tl.arange(0, BLOCK_N)
    q_ptrs = Q + q_off + offs_m[:, None] * stride_qm + offs_d[None, :] * stride_qk
    k_ptrs = K + k_off + offs_d[:, None] * stride_kk + offs_n[None, :] * stride_kn
    v_ptrs = V + v_off + offs_n[:, None] * stride_vn + offs_d[None, :] * stride_vk
    m_i = tl.full([BLOCK_M], float("-inf"), dtype=tl.float32)
    l_i = tl.zeros([BLOCK_M], dtype=tl.float32) + 1.0
    acc = tl.zeros([BLOCK_M, HEAD_DIM], dtype=tl.float32)
    q = tl.load(q_ptrs)
    acc, l_i, m_i = _attn_fwd_inner(
        acc,
        l_i,
        m_i,
        q,
        k_ptrs,
        v_ptrs,
        sm_scale,
        stride_kn,
        stride_vn,
        start_m,
        seqlen_k,
        BLOCK_M,
        BLOCK_N,
        HEAD_DIM,
        CAUSAL,
    )
    acc = acc / l_i[:, None]
    lse = m_i + tl.math.log2(l_i) / 1.4426950408889634
    o_ptrs = (
        Out
        + off_hz * stride_oh
        + offs_m[:, None] * stride_om
        + offs_d[None, :] * stride_ok
    )
    tl.store(o_ptrs, acc.to(Out.dtype.element_ty))
    tl.store(Lse + off_hz * seqlen_q + offs_m, lse)

# config = {"BLOCK_M": 256, "BLOCK_N": 32, "HEAD_DIM": 128, "arch": "sm_90", "causal": true, "dtype": "fp16", "num_stages": 2, "num_warps": 8}
# arch = sm_90


// ===== COMPILED SASS (sm_90a) =====

	.target	sm_90a

	.elftype	@"ET_EXEC"


//--------------------- .note.nv.tkinfo           --------------------------
	.section	.note.nv.tkinfo,"",@"SHT_NOTE"
	.sectionflags	@"SHF_NOTE_NV_TKINFO"
	.tkinfo
        /*0018*/ 	.word	0x00000002
        /*0030*/ 	.string	""
        /*0030*/ 	.string	"ptxas"
        /*0030*/ 	.string	"Cuda compilation tools, release 13.0, V13.0.88"
        /*0030*/ 	.string	"Build cuda_13.0.r13.0/compiler.36424714_0"
        /*0030*/ 	.string	"-v  -suppress-debug-info  -lineinfo  -arch sm_90a "



//--------------------- .note.nv.cuinfo           --------------------------
	.section	.note.nv.cuinfo,"",@"SHT_NOTE"
	.sectionflags	@"SHF_NOTE_NV_CUINFO"
        /*0018*/ 	.short	0x0002
        /*001a*/ 	.short	0x005a
        /*001c*/ 	.short	0x0082
	.zero		2


//--------------------- .nv.info                  --------------------------
	.section	.nv.info,"",@"SHT_CUDA_INFO"
	.align	4


	//----- nvinfo : EIATTR_REGCOUNT
	.align		4
        /*0000*/ 	.byte	0x04, 0x2f
        /*0002*/ 	.short	(.L_2 - .L_1)
	.align		4
.L_1:
        /*0004*/ 	.word	index@(attn_fwd)
        /*0008*/ 	.word	0x000000ff


	//----- nvinfo : EIATTR_FRAME_SIZE
	.align		4
.L_2:
        /*000c*/ 	.byte	0x04, 0x11
        /*000e*/ 	.short	(.L_4 - .L_3)
	.align		4
.L_3:
        /*0010*/ 	.word	index@(attn_fwd)
        /*0014*/ 	.word	0x00000030


	//----- nvinfo : EIATTR_MIN_STACK_SIZE
	.align		4
.L_4:
        /*0018*/ 	.byte	0x04, 0x12
        /*001a*/ 	.short	(.L_6 - .L_5)
	.align		4
.L_5:
        /*001c*/ 	.word	index@(attn_fwd)
        /*0020*/ 	.word	0x00000030
.L_6:


//--------------------- .nv.compat                --------------------------
	.section	.nv.compat,"",@"SHT_CUDA_COMPAT_INFO"
	.align	4
        /*0000*/ 	.byte	0x02, 0x09, 0x01, 0x00, 0x02, 0x02, 0x04, 0x00, 0x02, 0x05, 0x05, 0x00, 0x03, 0x07, 0x01, 0x01
        /*0010*/ 	.byte	0x02, 0x03, 0x00, 0x00, 0x02, 0x06, 0x01, 0x00, 0x04, 0x0b, 0x08, 0x00, 0x00, 0x00, 0x00, 0x00
        /*0020*/ 	.byte	0x00, 0x00, 0x00, 0x00


//--------------------- .nv.info.attn_fwd         --------------------------
	.section	.nv.info.attn_fwd,"",@"SHT_CUDA_INFO"
	.sectionflags	@""
	.align	4


	//----- nvinfo : EIATTR_CUDA_API_VERSION
	.align		4
        /*0000*/ 	.byte	0x04, 0x37
        /*0002*/ 	.short	(.L_8 - .L_7)
.L_7:
        /*0004*/ 	.word	0x00000082


	//----- nvinfo : EIATTR_KPARAM_INFO
	.align		4
.L_8:
        /*0008*/ 	.byte	0x04, 0x17
        /*000a*/ 	.short	(.L_10 - .L_9)
.L_9:
        /*000c*/ 	.word	0x00000000
        /*0010*/ 	.short	0x0019
        /*0012*/ 	.short	0x0080
        /*0014*/ 	.byte	0x00, 0xf4, 0x21, 0x00


	//----- nvinfo : EIATTR_KPARAM_INFO
	.align		4
.L_10:
        /*0018*/ 	.byte	0x04, 0x17
        /*001a*/ 	.short	(.L_12 - .L_11)
.L_11:
        /*001c*/ 	.word	0x00000000
        /*0020*/ 	.short	0x0018
        /*0022*/ 	.short	0x0078
        /*0024*/ 	.byte	0x00, 0xf4, 0x21, 0x00


	//----- nvinfo : EIATTR_KPARAM_INFO
	.align		4
.L_12:
        /*0028*/ 	.byte	0x04, 0x17
        /*002a*/ 	.short	(.L_14 - .L_13)
.L_13:
        /*002c*/ 	.word	0x00000000
        /*0030*/ 	.short	0x0017
        /*0032*/ 	.short	0x0070
        /*0034*/ 	.byte	0x00, 0xf0, 0x11, 0x00


	//----- nvinfo : EIATTR_KPARAM_INFO
	.align		4
.L_14:
        /*0038*/ 	.byte	0x04, 0x17
        /*003a*/ 	.short	(.L_16 - .L_15)
.L_15:
        /*003c*/ 	.word	0x00000000
        /*0040*/ 	.short	0x0016
        /*0042*/ 	.short	0x006c
        /*0044*/ 	.byte	0x00, 0xf0, 0x11, 0x00


	//----- nvinfo : EIATTR_KPARAM_INFO
	.align		4
.L_16:
        /*0048*/ 	.byte	0x04, 0x17
        /*004a*/ 	.short	(.L_18 - .L_17)
.L_17:
        /*004c*/ 	.word	0x00000000
        /*0050*/ 	.short	0x0015
        /*0052*/ 	.short	0x0068
        /*0054*/ 	.byte	0x00, 0xf0, 0x11, 0x00


	//----- nvinfo : EIATTR_KPARAM_INFO
	.align		4
.L_18:
        /*0058*/ 	.byte	0x04, 0x17
        /*005a*/ 	.short	(.L_20 - .L_19)
.L_19:
        /*005c*/ 	.word	0x00000000
        /*0060*/ 	.short	0x0014
        /*0062*/ 	.short	0x0064
        /*0064*/ 	.byte	0x00, 0xf0, 0x11, 0x00


	//----- nvinfo : EIATTR_KPARAM_INFO
	.align		4
.L_20:
        /*0068*/ 	.byte	0x04, 0x17
        /*006a*/ 	.short	(.L_22 - .L_21)
.L_21:
        /*006c*/ 	.word	0x00000000
        /*0070*/ 	.short	0x0013
        /*0072*/ 	.short	0x0060
        /*0074*/ 	.byte	0x00, 0xf0, 0x11, 0x00


	//----- nvinfo : EIATTR_KPARAM_INFO
	.align		4
.L_22:
        /*0078*/ 	.byte	0x04, 0x17
        /*007a*/ 	.short	(.L_24 - .L_23)
.L_23:
        /*007c*/ 	.word	0x00000000
        /*0080*/ 	.short	0x0012
        /*0082*/ 	.short	0x005c
        /*0084*/ 	.byte	0x00, 0xf0, 0x11, 0x00


	//----- nvinfo : EIATTR_KPARAM_INFO
	.align		4
.L_24:
        /*0088*/ 	.byte	0x04, 0x17
        /*008a*/ 	.short	(.L_26 - .L_25)
.L_25:
        /*008c*/ 	.word	0x00000000
        /*0090*/ 	.short	0x0011
        /*0092*/ 	.short	0x0058
        /*0094*/ 	.byte	0x00, 0xf0, 0x11, 0x00


	//----- nvinfo : EIATTR_KPARAM_INFO
	.align		4
.L_26:
        /*0098*/ 	.byte	0x04, 0x17
        /*009a*/ 	.short	(.L_28 - .L_27)
.L_27:
        /*009c*/ 	.word	0x00000000
        /*00a0*/ 	.short	0x0010
        /*00a2*/ 	.short	0x0054
        /*00a4*/ 	.byte	0x00, 0xf0, 0x11, 0x00


	//----- nvinfo : EIATTR_KPARAM_INFO
	.align		4
.L_28:
        /*00a8*/ 	.byte	0x04, 0x17
        /*00aa*/ 	.short	(.L_30 - .L_29)
.L_29:
        /*00ac*/ 	.word	0x00000000
        /*00b0*/ 	.short	0x000f
        /*00b2*/ 	.short	0x0050
        /*00b4*/ 	.byte	0x00, 0xf0, 0x11, 0x00


	//----- nvinfo : EIATTR_KPARAM_INFO
	.align		4
.L_30:
        /*00b8*/ 	.byte	0x04, 0x17
        /*00ba*/ 	.short	(.L_32 - .L_31)
.L_31:
        /*00bc*/ 	.word	0x00000000
        /*00c0*/ 	.short	0x000e
        /*00c2*/ 	.short	0x004c
        /*00c4*/ 	.byte	0x00, 0xf0, 0x11, 0x00


	//----- nvinfo : EIATTR_KPARAM_INFO
	.align		4
.L_32:
        /*00c8*/ 	.byte	0x04, 0x17
        /*00ca*/ 	.short	(.L_34 - .L_33)
.L_33:
        /*00cc*/ 	.word	0x00000000
        /*00d0*/ 	.short	0x000d
        /*00d2*/ 	.short	0x0048
        /*00d4*/ 	.byte	0x00, 0xf0, 0x11, 0x00


	//----- nvinfo : EIATTR_KPARAM_INFO
	.align		4
.L_34:
        /*00d8*/ 	.byte	0x04, 0x17
        /*00da*/ 	.short	(.L_36 - .L_35)
.L_35:
        /*00dc*/ 	.word	0x00000000
        /*00e0*/ 	.short	0x000c
        /*00e2*/ 	.short	0x0044
        /*00e4*/ 	.byte	0x00, 0xf0, 0x11, 0x00


	//----- nvinfo : EIATTR_KPARAM_INFO
	.align		4
.L_36:
        /*00e8*/ 	.byte	0x04, 0x17
        /*00ea*/ 	.short	(.L_38 - .L_37)
.L_37:
        /*00ec*/ 	.word	0x00000000
        /*00f0*/ 	.short	0x000b
        /*00f2*/ 	.short	0x0040
        /*00f4*/ 	.byte	0x00, 0xf0, 0x11, 0x00


	//----- nvinfo : EIATTR_KPARAM_INFO
	.align		4
.L_38:
        /*00f8*/ 	.byte	0x04, 0x17
        /*00fa*/ 	.short	(.L_40 - .L_39)
.L_39:
        /*00fc*/ 	.word	0x00000000
        /*0100*/ 	.short	0x000a
        /*0102*/ 	.short	0x003c
        /*0104*/ 	.byte	0x00, 0xf0, 0x11, 0x00


	//----- nvinfo : EIATTR_KPARAM_INFO
	.align		4
.L_40:
        /*0108*/ 	.byte	0x04, 0x17
        /*010a*/ 	.short	(.L_42 - .L_41)
.L_41:
        /*010c*/ 	.word	0x00000000
        /*0110*/ 	.short	0x0009
        /*0112*/ 	.short	0x0038
        /*0114*/ 	.byte	0x00, 0xf0, 0x11, 0x00


	//----- nvinfo : EIATTR_KPARAM_INFO
	.align		4
.L_42:
        /*0118*/ 	.byte	0x04, 0x17
        /*011a*/ 	.short	(.L_44 - .L_43)
.L_43:
        /*011c*/ 	.word	0x00000000
        /*0120*/ 	.short	0x0008
        /*0122*/ 	.short	0x0034
        /*0124*/ 	.byte	0x00, 0xf0, 0x11, 0x00


	//----- nvinfo : EIATTR_KPARAM_INFO
	.align		4
.L_44:
        /*0128*/ 	.byte	0x04, 0x17
        /*012a*/ 	.short	(.L_46 - .L_45)
.L_45:
        /*012c*/ 	.word	0x00000000
        /*0130*/ 	.short	0x0007
        /*0132*/ 	.short	0x0030
        /*0134*/ 	.byte	0x00, 0xf0, 0x11, 0x00


	//----- nvinfo : EIATTR_KPARAM_INFO
	.align		4
.L_46:
        /*0138*/ 	.byte	0x04, 0x17
        /*013a*/ 	.short	(.L_48 - .L_47)
.L_47:
        /*013c*/ 	.word	0x00000000
        /*0140*/ 	.short	0x0006
        /*0142*/ 	.short	0x002c
        /*0144*/ 	.byte	0x00, 0xf0, 0x11, 0x00


	//----- nvinfo : EIATTR_KPARAM_INFO
	.align		4
.L_48:
        /*0148*/ 	.byte	0x04, 0x17
        /*014a*/ 	.short	(.L_50 - .L_49)
.L_49:
        /*014c*/ 	.word	0x00000000
        /*0150*/ 	.short	0x0005
        /*0152*/ 	.short	0x0028
        /*0154*/ 	.byte	0x00, 0xf0, 0x11, 0x00


	//----- nvinfo : EIATTR_KPARAM_INFO
	.align		4
.L_50:
        /*0158*/ 	.byte	0x04, 0x17
        /*015a*/ 	.short	(.L_52 - .L_51)
.L_51:
        /*015c*/ 	.word	0x00000000
        /*0160*/ 	.short	0x0004
        /*0162*/ 	.short	0x0020
        /*0164*/ 	.byte	0x00, 0xf4, 0x21, 0x00


	//----- nvinfo : EIATTR_KPARAM_INFO
	.align		4
.L_52:
        /*0168*/ 	.byte	0x04, 0x17
        /*016a*/ 	.short	(.L_54 - .L_53)
.L_53:
        /*016c*/ 	.word	0x00000000
        /*0170*/ 	.short	0x0003
        /*0172*/ 	.short	0x0018
        /*0174*/ 	.byte	0x00, 0xf4, 0x21, 0x00


	//----- nvinfo : EIATTR_KPARAM_INFO
	.align		4
.L_54:
        /*0178*/ 	.byte	0x04, 0x17
        /*017a*/ 	.short	(.L_56 - .L_55)
.L_55:
        /*017c*/ 	.word	0x00000000
        /*0180*/ 	.short	0x0002
        /*0182*/ 	.short	0x0010
        /*0184*/ 	.byte	0x00, 0xf4, 0x21, 0x00


	//----- nvinfo : EIATTR_KPARAM_INFO
	.align		4
.L_56:
        /*0188*/ 	.byte	0x04, 0x17
        /*018a*/ 	.short	(.L_58 - .L_57)
.L_57:
        /*018c*/ 	.word	0x00000000
        /*0190*/ 	.short	0x0001
        /*0192*/ 	.short	0x0008
        /*0194*/ 	.byte	0x00, 0xf4, 0x21, 0x00


	//----- nvinfo : EIATTR_KPARAM_INFO
	.align		4
.L_58:
        /*0198*/ 	.byte	0x04, 0x17
        /*019a*/ 	.short	(.L_60 - .L_59)
.L_59:
        /*019c*/ 	.word	0x00000000
        /*01a0*/ 	.short	0x0000
        /*01a2*/ 	.short	0x0000
        /*01a4*/ 	.byte	0x00, 0xf4, 0x21, 0x00


	//----- nvinfo : EIATTR_SPARSE_MMA_MASK
	.align		4
.L_60:
        /*01a8*/ 	.byte	0x03, 0x50
        /*01aa*/ 	.short	0x0000


	//----- nvinfo : EIATTR_MAXREG_COUNT
	.align		4
        /*01ac*/ 	.byte	0x03, 0x1b
        /*01ae*/ 	.short	0x00ff


	//----- nvinfo : EIATTR_NUM_BARRIERS
	.align		4
        /*01b0*/ 	.byte	0x02, 0x4c
        /*01b2*/ 	.byte	0x01
	.zero		1


	//----- nvinfo : EIATTR_ANNOTATIONS
	.align		4
        /*01b4*/ 	.byte	0x04, 0x55
        /*01b6*/ 	.short	(.L_62 - .L_61)


	//   ....[0]....
.L_61:
        /*01b8*/ 	.word	0x00000001
        /*01bc*/ 	.byte	0x40, 0x36, 0x00, 0x00, 0x01, 0x00, 0x00, 0x00, 0x90, 0x36, 0x00, 0x00, 0x01, 0x00, 0x00, 0x00
        /*01cc*/ 	.byte	0x90, 0x37, 0x00, 0x00, 0x01, 0x00, 0x00, 0x00, 0xf0, 0x37, 0x00, 0x00, 0x01, 0x00, 0x00, 0x00
        /*01dc*/ 	.byte	0xf0, 0x38, 0x00, 0x00, 0x01, 0x00, 0x00, 0x00, 0x50, 0x39, 0x00, 0x00, 0x01, 0x00, 0x00, 0x00
        /*01ec*/ 	.byte	0xb0, 0x41, 0x00, 0x00, 0x01, 0x00, 0x00, 0x00, 0xc0, 0x41, 0x00, 0x00, 0x01, 0x00, 0x00, 0x00
        /*01fc*/ 	.byte	0xd0, 0x41, 0x00, 0x00, 0x01, 0x00, 0x00, 0x00, 0xe0, 0x41, 0x00, 0x00, 0x01, 0x00, 0x00, 0x00
        /*020c*/ 	.byte	0xf0, 0x41, 0x00, 0x00, 0x01, 0x00, 0x00, 0x00, 0x00, 0x42, 0x00, 0x00


	//----- nvinfo : EIATTR_MERCURY_ISA_VERSION
	.align		4
.L_62:
        /*0218*/ 	.byte	0x03, 0x5f
        /*021a*/ 	.short	0x0101


	//----- nvinfo : EIATTR_COOP_GROUP_MASK_REGIDS
	.align		4
        /*021c*/ 	.byte	0x04, 0x29
        /*021e*/ 	.short	(.L_64 - .L_63)


	//   ....[0]....
.L_63:
        /*0220*/ 	.word	0xffffffff


	//   ....[1]....
        /*0224*/ 	.word	0xffffffff


	//   ....[2]....
        /*0228*/ 	.word	0xffffffff


	//   ....[3]....
        /*022c*/ 	.word	0xffffffff


	//   ....[4]....
        /*0230*/ 	.word	0xffffffff


	//   ....[5]....
        /*0234*/ 	.word	0xffffffff


	//   ....[6]....
        /*0238*/ 	.word	0xffffffff


	//   ....[7]....
        /*023c*/ 	.word	0xffffffff


	//   ....[8]....
        /*0240*/ 	.word	0xffffffff


	//   ....[9]....
        /*0244*/ 	.word	0xffffffff


	//   ....[10]....
        /*0248*/ 	.word	0xffffffff


	//   ....[11]....
        /*024c*/ 	.word	0xffffffff


	//   ....[12]....
        /*0250*/ 	.word	0xffffffff


	//   ....[13]....
        /*0254*/ 	.word	0xffffffff


	//   ....[14]....
        /*0258*/ 	.word	0xffffffff


	//   ....[15]....
        /*025c*/ 	.word	0xffffffff


	//----- nvinfo : EIATTR_COOP_GROUP_INSTR_OFFSETS
	.align		4
.L_64:
        /*0260*/ 	.byte	0x04, 0x28
        /*0262*/ 	.short	(.L_66 - .L_65)


	//   ....[0]....
.L_65:
        /*0264*/ 	.word	0x000052d0


	//   ....[1]....
        /*0268*/ 	.word	0x00005320


	//   ....[2]....
        /*026c*/ 	.word	0x000053c0


	//   ....[3]....
        /*0270*/ 	.word	0x00005490


	//   ....[4]....
        /*0274*/ 	.word	0x000054d0


	//   ....[5]....
        /*0278*/ 	.word	0x00005690


	//   ....[6]....
        /*027c*/ 	.word	0x000056f0


	//   ....[7]....
        /*0280*/ 	.word	0x00005720


	//   ....[8]....
        /*0284*/ 	.word	0x00006950


	//   ....[9]....
        /*0288*/ 	.word	0x00006960


	//   ....[10]....
        /*028c*/ 	.word	0x00006970


	//   ....[11]....
        /*0290*/ 	.word	0x00006980


	//   ....[12]....
        /*0294*/ 	.word	0x000069e0


	//   ....[13]....
        /*0298*/ 	.word	0x00006a10


	//   ....[14]....
        /*029c*/ 	.word	0x00006a30


	//   ....[15]....
        /*02a0*/ 	.word	0x00006a40


	//----- nvinfo : EIATTR_EXIT_INSTR_OFFSETS
	.align		4
.L_66:
        /*02a4*/ 	.byte	0x04, 0x1c
        /*02a6*/ 	.short	(.L_68 - .L_67)


	//   ....[0]....
.L_67:
        /*02a8*/ 	.word	0x0000ccb0


	//----- nvinfo : EIATTR_REQNTID
	.align		4
.L_68:
        /*02ac*/ 	.byte	0x04, 0x10
        /*02ae*/ 	.short	(.L_70 - .L_69)
.L_69:
        /*02b0*/ 	.word	0x00000100
        /*02b4*/ 	.word	0x00000001
        /*02b8*/ 	.word	0x00000001


	//----- nvinfo : EIATTR_CBANK_PARAM_SIZE
	.align		4
.L_70:
        /*02bc*/ 	.byte	0x03, 0x19
        /*02be*/ 	.short	0x0088


	//----- nvinfo : EIATTR_PARAM_CBANK
	.align		4
        /*02c0*/ 	.byte	0x04, 0x0a
        /*02c2*/ 	.short	(.L_72 - .L_71)
	.align		4
.L_71:
        /*02c4*/ 	.word	index@(.nv.constant0.attn_fwd)
        /*02c8*/ 	.short	0x0210
        /*02ca*/ 	.short	0x0088


	//----- nvinfo : EIATTR_SW_WAR
	.align		4
.L_72:
        /*02cc*/ 	.byte	0x04, 0x36
        /*02ce*/ 	.short	(.L_74 - .L_73)
.L_73:
        /*02d0*/ 	.word	0x00000008
.L_74:


//--------------------- .nv.callgraph             --------------------------
	.section	.nv.callgraph,"",@"SHT_CUDA_CALLGRAPH"
	.align	4
	.sectionentsize	8
	.align		4
        /*0000*/ 	.word	0x00000000
	.align		4
        /*0004*/ 	.word	0xffffffff
	.align		4
        /*0008*/ 	.word	0x00000000
	.align		4
        /*000c*/ 	.word	0xfffffffe
	.align		4
        /*0010*/ 	.word	0x00000000
	.align		4
        /*0014*/ 	.word	0xfffffffd
	.align		4
        /*0018*/ 	.word	0x00000000
	.align		4
        /*001c*/ 	.word	0xfffffffc


//--------------------- .nv.constant4             --------------------------
	.section	.nv.constant4,"a",@progbits
	.align	8
	.align		8
.nv.constant4:
        /*0000*/ 	.dword	_$_str


//--------------------- .text.attn_fwd            --------------------------
	.section	.text.attn_fwd,"ax",@progbits
	.align	128
        .global         attn_fwd
        .type           attn_fwd,@function
        .size           attn_fwd,(.L_x_3 - attn_fwd)
        .other          attn_fwd,@"STO_CUDA_ENTRY STV_DEFAULT"
attn_fwd:
.text.attn_fwd:
[----:B------:R-:W0:Y:S01]  /*0000*/  LDC R1, c[0x0][0x28] ;  /* 0x00000a00ff017b82 */ /* 0x000e220000000800 */
[----:B------:R-:W1:Y:S07]  /*0010*/  S2R R0, SR_CTAID.X ;  /* 0x0000000000007919 */ /* 0x000e6e0000002500 */
[----:B------:R-:W2:Y:S01]  /*0020*/  S2UR UR6, SR_CTAID.Y ;  /* 0x00000000000679c3 */ /* 0x000ea20000002600 */
[----:B------:R-:W-:Y:S01]  /*0030*/  ULDC.64 UR4, c[0x0][0x240] ;  /* 0x0000900000047ab9 */ /* 0x000fe20000000a00 */
[----:B------:R-:W-:Y:S01]  /*0040*/  ULDC.64 UR12, c[0x0][0x208] ;  /* 0x00008200000c7ab9 */ /* 0x000fe20000000a00 */
[----:B------:R-:W1:Y:S01]  /*0050*/  S2R R248, SR_TID.X ;  /* 0x0000000000f87919 */ /* 0x000e620000002100 */
[----:B0-----:R-:W-:-:S04]  /*0060*/  VIADD R1, R1, 0xffffffd0 ;  /* 0xffffffd001017836 */ /* 0x001fc80000000000 */
[----:B------:R-:W0:Y:S08]  /*0070*/  LDC.64 R4, c[0x0][0x210] ;  /* 0x00008400ff047b82 */ /* 0x000e300000000a00 */
[----:B------:R-:W3:Y:S01]  /*0080*/  LDC R15, c[0x0][0x248] ;  /* 0x00009200ff0f7b82 */ /* 0x000ee20000000800 */
[----:B--2---:R-:W-:-:S04]  /*0090*/  UIMAD UR4, UR6, UR4, URZ ;  /* 0x00000004060472a4 */ /* 0x004fc8000f8e023f */
[----:B------:R-:W-:Y:S01]  /*00a0*/  USHF.L.U32 UR7, UR4, 0x1, URZ ;  /* 0x0000000104077899 */ /* 0x000fe2000800063f */
[----:B-1----:R-:W-:-:S05]  /*00b0*/  PRMT R2, R248, 0x6540, R0 ;  /* 0x00006540f8027816 */ /* 0x002fca0000000000 */
[----:B------:R-:W-:Y:S01]  /*00c0*/  IMAD R2, R2, UR5, RZ ;  /* 0x0000000502027c24 */ /* 0x000fe2000f8e02ff */
[----:B------:R-:W-:Y:S01]  /*00d0*/  UIMAD.WIDE UR4, UR4, 0x2, URZ ;  /* 0x00000002040478a5 */ /* 0x000fe2000f8e023f */
[----:B---3--:R-:W-:Y:S02]  /*00e0*/  IMAD.SHL.U32 R7, R15, 0x10, RZ ;  /* 0x000000100f077824 */ /* 0x008fe400078e00ff */
[C---:B------:R-:W-:Y:S02]  /*00f0*/  IMAD.SHL.U32 R239, R2.reuse, 0x2, RZ ;  /* 0x0000000202ef7824 */ /* 0x040fe400078e00ff */
[----:B------:R-:W-:-:S03]  /*0100*/  IMAD.HI R2, R2, 0x2, RZ ;  /* 0x0000000202027827 */ /* 0x000fc600078e02ff */
[----:B0-----:R-:W-:Y:S01]  /*0110*/  IADD3 R238, P0, P1, R239, UR7, R4 ;  /* 0x00000007efee7c10 */ /* 0x001fe2000f91e004 */
[----:B------:R-:W-:-:S03]  /*0120*/  IMAD.SHL.U32 R3, R15, 0x8, RZ ;  /* 0x000000080f037824 */ /* 0x000fc600078e00ff */
[----:B------:R-:W-:Y:S02]  /*0130*/  IADD3.X R239, R2, UR5, R5, P0, P1 ;  /* 0x0000000502ef7c10 */ /* 0x000fe400087e2405 */
[CC--:B------:R-:W-:Y:S01]  /*0140*/  LEA R6, P1, R15.reuse, R238.reuse, 0x5 ;  /* 0x000000ee0f067211 */ /* 0x0c0fe200078228ff */
[C---:B------:R-:W-:Y:S01]  /*0150*/  IMAD.SHL.U32 R11, R15.reuse, 0x40, RZ ;  /* 0x000000400f0b7824 */ /* 0x040fe200078e00ff */
[CC--:B------:R-:W-:Y:S01]  /*0160*/  LEA R4, P0, R15.reuse, R238.reuse, 0x4 ;  /* 0x000000ee0f047211 */ /* 0x0c0fe200078020ff */
[----:B------:R-:W-:Y:S01]  /*0170*/  IMAD R21, R15, 0x14, RZ ;  /* 0x000000140f157824 */ /* 0x000fe200078e02ff */
[-C--:B------:R-:W-:Y:S01]  /*0180*/  LEA.HI.X.SX32 R7, R7, R239.reuse, 0x1, P1 ;  /* 0x000000ef07077211 */ /* 0x080fe200008f0eff */
[C---:B------:R-:W-:Y:S01]  /*0190*/  IMAD R19, R15.reuse, 0xa, RZ ;  /* 0x0000000a0f137824 */ /* 0x040fe200078e02ff */
[CC--:B------:R-:W-:Y:S01]  /*01a0*/  LEA R10, P1, R15.reuse, R238.reuse, 0x7 ;  /* 0x000000ee0f0a7211 */ /* 0x0c0fe200078238ff */
[----:B------:R-:W-:Y:S01]  /*01b0*/  IMAD R17, R15, 0x5, RZ ;  /* 0x000000050f117824 */ /* 0x000fe200078e02ff */
[----:B------:R-:W-:Y:S01]  /*01c0*/  LEA.HI.X.SX32 R5, R3, R239, 0x1, P0 ;  /* 0x000000ef03057211 */ /* 0x000fe200000f0eff */
[C---:B------:R-:W-:Y:S01]  /*01d0*/  IMAD R13, R15.reuse, 0x90, RZ ;  /* 0x000000900f0d7824 */ /* 0x040fe200078e02ff */
[C---:B------:R-:W-:Y:S01]  /*01e0*/  SHF.L.U32 R9, R15.reuse, 0x5, RZ ;  /* 0x000000050f097819 */ /* 0x040fe200000006ff */
[----:B------:R0:W2:Y:S01]  /*01f0*/  LDG.E.U16 R3, desc[UR12][R6.64] ;  /* 0x0000000c06037981 */ /* 0x0000a2000c1e1500 */
[----:B------:R-:W-:-:S02]  /*0200*/  LEA R8, P0, R15, R238, 0x6 ;  /* 0x000000ee0f087211 */ /* 0x000fc400078030ff */
[-C--:B------:R-:W-:Y:S01]  /*0210*/  LEA.HI.X.SX32 R11, R11, R239.reuse, 0x1, P1 ;  /* 0x000000ef0b0b7211 */ /* 0x080fe200008f0eff */
[----:B------:R-:W-:Y:S01]  /*0220*/  IMAD R233, R15, 0xc0, RZ ;  /* 0x000000c00fe97824 */ /* 0x000fe200078e02ff */
[-C--:B------:R-:W-:Y:S01]  /*0230*/  IADD3 R240, P1, R21, R238.reuse, RZ ;  /* 0x000000ee15f07210 */ /* 0x080fe20007f3e0ff */
[----:B------:R-:W-:Y:S01]  /*0240*/  IMAD R203, R15, 0x48, RZ ;  /* 0x000000480fcb7824 */ /* 0x000fe200078e02ff */
[-C--:B------:R-:W-:Y:S01]  /*0250*/  LEA.HI.X.SX32 R9, R9, R239.reuse, 0x1, P0 ;  /* 0x000000ef09097211 */ /* 0x080fe200000f0eff */
[----:B------:R1:W3:Y:S01]  /*0260*/  LDG.E.U16 R245, desc[UR12][R10.64] ;  /* 0x0000000c0af57981 */ /* 0x0002e2000c1e1500 */
[CC--:B------:R-:W-:Y:S02]  /*0270*/  LEA.HI.X.SX32 R241, R19.reuse, R239.reuse, 0x1, P1 ;  /* 0x000000ef13f17211 */ /* 0x0c0fe400008f0eff */
[-C--:B0-----:R-:W-:Y:S01]  /*0280*/  IADD3 R6, P0, R19, R238.reuse, RZ ;  /* 0x000000ee13067210 */ /* 0x081fe20007f1e0ff */
[----:B------:R-:W-:Y:S01]  /*0290*/  IMAD R19, R15, 0x50, RZ ;  /* 0x000000500f137824 */ /* 0x000fe200078e02ff */
[-C--:B------:R-:W-:Y:S01]  /*02a0*/  IADD3 R12, P2, R13, R238.reuse, RZ ;  /* 0x000000ee0d0c7210 */ /* 0x080fe20007f5e0ff */
[----:B------:R-:W-:Y:S01]  /*02b0*/  IMAD R23, R15, 0xa0, RZ ;  /* 0x000000a00f177824 */ /* 0x000fe200078e02ff */
[-C--:B------:R-:W-:Y:S01]  /*02c0*/  LEA.HI.X.SX32 R7, R17, R239.reuse, 0x1, P0 ;  /* 0x000000ef11077211 */ /* 0x080fe200000f0eff */
[----:B------:R-:W-:Y:S01]  /*02d0*/  IMAD R17, R15, 0x28, RZ ;  /* 0x000000280f117824 */ /* 0x000fe200078e02ff */
[-C--:B------:R-:W-:Y:S01]  /*02e0*/  IADD3 R232, P6, R233, R238.reuse, RZ ;  /* 0x000000eee9e87210 */ /* 0x080fe20007fde0ff */
[----:B------:R-:W-:Y:S01]  /*02f0*/  IMAD R195, R15, 0x60, RZ ;  /* 0x000000600fc37824 */ /* 0x000fe200078e02ff */
[-C--:B-1----:R-:W-:Y:S01]  /*0300*/  IADD3 R10, P1, R19, R238.reuse, RZ ;  /* 0x000000ee130a7210 */ /* 0x082fe20007f3e0ff */
[----:B------:R-:W-:Y:S01]  /*0310*/  IMAD R217, R15, 0x70, RZ ;  /* 0x000000700fd97824 */ /* 0x000fe200078e02ff */
[-C--:B------:R-:W-:Y:S01]  /*0320*/  LEA.HI.X.SX32 R13, R203, R239.reuse, 0x1, P2 ;  /* 0x000000efcb0d7211 */ /* 0x080fe200010f0eff */
[----:B------:R-:W-:Y:S01]  /*0330*/  IMAD R235, R15, 0xf0, RZ ;  /* 0x000000f00feb7824 */ /* 0x000fe200078e02ff */
[-C--:B------:R-:W-:Y:S01]  /*0340*/  LEA.HI.X.SX32 R11, R17, R239.reuse, 0x1, P1 ;  /* 0x000000ef110b7211 */ /* 0x080fe200008f0eff */
[----:B------:R-:W-:Y:S01]  /*0350*/  IMAD R129, R15, 0x30, RZ ;  /* 0x000000300f817824 */ /* 0x000fe200078e02ff */
[-C--:B------:R-:W-:Y:S01]  /*0360*/  IADD3 R16, P2, R23, R238.reuse, RZ ;  /* 0x000000ee17107210 */ /* 0x080fe20007f5e0ff */
[----:B------:R-:W-:Y:S01]  /*0370*/  IMAD R199, R15, 0x38, RZ ;  /* 0x000000380fc77824 */ /* 0x000fe200078e02ff */
[-C--:B------:R-:W-:Y:S01]  /*0380*/  IADD3 R234, P1, R195, R238.reuse, RZ ;  /* 0x000000eec3ea7210 */ /* 0x080fe20007f3e0ff */
[----:B------:R-:W-:Y:S01]  /*0390*/  IMAD R229, R15, 0xe0, RZ ;  /* 0x000000e00fe57824 */ /* 0x000fe200078e02ff */
[-C--:B------:R-:W-:Y:S01]  /*03a0*/  LEA.HI.X.SX32 R233, R195, R239.reuse, 0x1, P6 ;  /* 0x000000efc3e97211 */ /* 0x080fe200030f0eff */
[----:B------:R-:W4:Y:S01]  /*03b0*/  LDG.E.U16 R5, desc[UR12][R4.64] ;  /* 0x0000000c04057981 */ /* 0x000f22000c1e1500 */
[----:B------:R-:W-:Y:S01]  /*03c0*/  IMAD R227, R15, 0xc2, RZ ;  /* 0x000000c20fe37824 */ /* 0x000fe200078e02ff */
[-C--:B------:R-:W-:Y:S01]  /*03d0*/  IADD3 R128, P6, R217, R238.reuse, RZ ;  /* 0x000000eed9807210 */ /* 0x080fe20007fde0ff */
[----:B------:R-:W-:Y:S01]  /*03e0*/  IMAD R231, R15, 0xd0, RZ ;  /* 0x000000d00fe77824 */ /* 0x000fe200078e02ff */
[-C--:B------:R-:W-:Y:S01]  /*03f0*/  IADD3 R226, P3, R235, R238.reuse, RZ ;  /* 0x000000eeebe27210 */ /* 0x080fe20007f7e0ff */
[----:B------:R-:W-:Y:S01]  /*0400*/  IMAD R211, R15, 0x61, RZ ;  /* 0x000000610fd37824 */ /* 0x000fe200078e02ff */
[----:B------:R-:W-:Y:S01]  /*0410*/  IADD3 R236, P4, R129, R238, RZ ;  /* 0x000000ee81ec7210 */ /* 0x000fe20007f9e0ff */
[----:B------:R-:W-:Y:S01]  /*0420*/  IMAD R25, R15, 0xb0, RZ ;  /* 0x000000b00f197824 */ /* 0x000fe200078e02ff */
[-C--:B------:R-:W-:Y:S01]  /*0430*/  LEA.HI.X.SX32 R235, R129, R239.reuse, 0x1, P1 ;  /* 0x000000ef81eb7211 */ /* 0x080fe200008f0eff */
[----:B------:R-:W-:Y:S01]  /*0440*/  IMAD R187, R15, 0x12, RZ ;  /* 0x000000120fbb7824 */ /* 0x000fe200078e02ff */
[----:B------:R0:W5:Y:S01]  /*0450*/  LDG.E.U16 R4, desc[UR12][R8.64] ;  /* 0x0000000c08047981 */ /* 0x000162000c1e1500 */
[----:B------:R-:W-:-:S02]  /*0460*/  LEA.HI.X.SX32 R129, R199, R239, 0x1, P6 ;  /* 0x000000efc7817211 */ /* 0x000fc400030f0eff */
[-C--:B------:R-:W-:Y:S01]  /*0470*/  IADD3 R216, P6, R227, R238.reuse, RZ ;  /* 0x000000eee3d87210 */ /* 0x080fe20007fde0ff */
[----:B------:R-:W-:Y:S01]  /*0480*/  IMAD R213, R15, 0x68, RZ ;  /* 0x000000680fd57824 */ /* 0x000fe200078e02ff */
[-C--:B------:R-:W-:Y:S01]  /*0490*/  IADD3 R230, P5, R231, R238.reuse, RZ ;  /* 0x000000eee7e67210 */ /* 0x080fe20007fbe0ff */
[----:B------:R-:W-:Y:S01]  /*04a0*/  IMAD R214, R15, 0xd2, RZ ;  /* 0x000000d20fd67824 */ /* 0x000fe200078e02ff */
[----:B------:R1:W3:Y:S01]  /*04b0*/  LDG.E.U16 R244, desc[UR12][R12.64] ;  /* 0x0000000c0cf47981 */ /* 0x0002e2000c1e1500 */
[-C--:B0-----:R-:W-:Y:S01]  /*04c0*/  IADD3 R8, P0, R17, R238.reuse, RZ ;  /* 0x000000ee11087210 */ /* 0x081fe20007f1e0ff */
[----:B------:R-:W-:Y:S01]  /*04d0*/  IMAD R68, R15, 0x18, RZ ;  /* 0x000000180f447824 */ /* 0x000fe200078e02ff */
[-C--:B------:R-:W-:Y:S01]  /*04e0*/  LEA.HI.X.SX32 R17, R19, R239.reuse, 0x1, P2 ;  /* 0x000000ef13117211 */ /* 0x080fe200010f0eff */
[----:B------:R-:W-:Y:S01]  /*04f0*/  IMAD R221, R15, 0xa2, RZ ;  /* 0x000000a20fdd7824 */ /* 0x000fe200078e02ff */
[-C--:B------:R-:W-:Y:S01]  /*0500*/  IADD3 R228, P2, R229, R238.reuse, RZ ;  /* 0x000000eee5e47210 */ /* 0x080fe20007f5e0ff */
[----:B------:R-:W-:Y:S01]  /*0510*/  IMAD R151, R15, 0x58, RZ ;  /* 0x000000580f977824 */ /* 0x000fe200078e02ff */
[-C--:B------:R-:W-:Y:S01]  /*0520*/  LEA.HI.X.SX32 R9, R21, R239.reuse, 0x1, P0 ;  /* 0x000000ef15097211 */ /* 0x080fe200000f0eff */
[----:B------:R-:W-:Y:S01]  /*0530*/  IMAD R120, R15, 0x78, RZ ;  /* 0x000000780f787824 */ /* 0x000fe200078e02ff */
[-C--:B------:R-:W-:Y:S01]  /*0540*/  LEA.HI.X.SX32 R229, R217, R239.reuse, 0x1, P2 ;  /* 0x000000efd9e57211 */ /* 0x080fe200010f0eff */
[----:B------:R-:W-:Y:S01]  /*0550*/  IMAD R223, R15, 0x92, RZ ;  /* 0x000000920fdf7824 */ /* 0x000fe200078e02ff */
[-C--:B------:R-:W-:Y:S01]  /*0560*/  LEA.HI.X.SX32 R217, R211, R239.reuse, 0x1, P6 ;  /* 0x000000efd3d97211 */ /* 0x080fe200030f0eff */
[----:B------:R-:W-:Y:S01]  /*0570*/  IMAD R99, R15, 0x9, RZ ;  /* 0x000000090f637824 */ /* 0x000fe200078e02ff */
[-C--:B-1----:R-:W-:Y:S01]  /*0580*/  IADD3 R12, P0, R25, R238.reuse, RZ ;  /* 0x000000ee190c7210 */ /* 0x082fe20007f1e0ff */
[----:B------:R-:W-:Y:S01]  /*0590*/  IMAD R113, R15, 0x1c, RZ ;  /* 0x0000001c0f717824 */ /* 0x000fe200078e02ff */
[-C--:B------:R-:W-:Y:S01]  /*05a0*/  IADD3 R210, P6, R187, R238.reuse, RZ ;  /* 0x000000eebbd27210 */ /* 0x080fe20007fde0ff */
[----:B------:R-:W-:Y:S01]  /*05b0*/  IMAD R212, R15, 0xe2, RZ ;  /* 0x000000e20fd47824 */ /* 0x000fe200078e02ff */
[-C--:B------:R-:W-:Y:S01]  /*05c0*/  IADD3 R194, P1, R199, R238.reuse, RZ ;  /* 0x000000eec7c27210 */ /* 0x080fe20007f3e0ff */
[----:B------:R-:W-:Y:S01]  /*05d0*/  IMAD R185, R15, 0x42, RZ ;  /* 0x000000420fb97824 */ /* 0x000fe200078e02ff */
[-C--:B------:R-:W-:Y:S01]  /*05e0*/  LEA.HI.X.SX32 R231, R213, R239.reuse, 0x1, P5 ;  /* 0x000000efd5e77211 */ /* 0x080fe200028f0eff */
[C---:B------:R-:W-:Y:S01]  /*05f0*/  IMAD R219, R15.reuse, 0xb2, RZ ;  /* 0x000000b20fdb7824 */ /* 0x040fe200078e02ff */
[-C--:B------:R-:W-:Y:S01]  /*0600*/  IADD3 R214, P2, R214, R238.reuse, RZ ;  /* 0x000000eed6d67210 */ /* 0x080fe20007f5e0ff */
[C---:B------:R-:W-:Y:S01]  /*0610*/  IMAD R215, R15.reuse, 0x69, RZ ;  /* 0x000000690fd77824 */ /* 0x040fe200078e02ff */
[-C--:B------:R-:W-:Y:S01]  /*0620*/  LEA.HI.X.SX32 R237, R68, R239.reuse, 0x1, P4 ;  /* 0x000000ef44ed7211 */ /* 0x080fe200020f0eff */
[----:B------:R-:W-:Y:S01]  /*0630*/  IMAD R207, R15, 0x51, RZ ;  /* 0x000000510fcf7824 */ /* 0x000fe200078e02ff */
[-C--:B------:R-:W-:Y:S01]  /*0640*/  IADD3 R220, P5, R221, R238.reuse, RZ ;  /* 0x000000eedddc7210 */ /* 0x080fe20007fbe0ff */
[----:B------:R-:W-:Y:S01]  /*0650*/  IMAD R173, R15, 0x22, RZ ;  /* 0x000000220fad7824 */ /* 0x000fe200078e02ff */
[-C--:B------:R-:W-:Y:S01]  /*0660*/  LEA.HI.X.SX32 R13, R151, R239.reuse, 0x1, P0 ;  /* 0x000000ef970d7211 */ /* 0x080fe200000f0eff */
[----:B------:R-:W-:Y:S01]  /*0670*/  IMAD R205, R15, 0x49, RZ ;  /* 0x000000490fcd7824 */ /* 0x000fe200078e02ff */
[-C--:B------:R-:W-:Y:S01]  /*0680*/  IADD3 R222, P4, R223, R238.reuse, RZ ;  /* 0x000000eedfde7210 */ /* 0x080fe20007f9e0ff */
[C---:B------:R-:W-:Y:S01]  /*0690*/  IMAD R18, R15.reuse, 0x71, RZ ;  /* 0x000000710f127824 */ /* 0x040fe200078e02ff */
[-C--:B------:R-:W-:Y:S01]  /*06a0*/  LEA.HI.X.SX32 R227, R120, R239.reuse, 0x1, P3 ;  /* 0x000000ef78e37211 */ /* 0x080fe200018f0eff */
[----:B------:R-:W-:Y:S01]  /*06b0*/  IMAD R191, R15, 0x21, RZ ;  /* 0x000000210fbf7824 */ /* 0x000fe200078e02ff */
[-C--:B------:R-:W-:Y:S01]  /*06c0*/  LEA.HI.X.SX32 R211, R99, R239.reuse, 0x1, P6 ;  /* 0x000000ef63d37211 */ /* 0x080fe200030f0eff */
[----:B------:R-:W-:Y:S01]  /*06d0*/  IMAD R209, R15, 0x59, RZ ;  /* 0x000000590fd17824 */ /* 0x000fe200078e02ff */
[-C--:B------:R-:W-:Y:S01]  /*06e0*/  LEA.HI.X.SX32 R195, R113, R239.reuse, 0x1, P1 ;  /* 0x000000ef71c37211 */ /* 0x080fe200008f0eff */
[C---:B------:R-:W-:Y:S01]  /*06f0*/  IMAD R133, R15.reuse, 0x32, RZ ;  /* 0x000000320f857824 */ /* 0x040fe200078e02ff */
[-C--:B------:R-:W-:Y:S01]  /*0700*/  IADD3 R212, P3, R212, R238.reuse, RZ ;  /* 0x000000eed4d47210 */ /* 0x080fe20007f7e0ff */
[----:B------:R-:W-:Y:S01]  /*0710*/  IMAD R175, R15, 0x72, RZ ;  /* 0x000000720faf7824 */ /* 0x000fe200078e02ff */
[-C--:B------:R-:W-:Y:S01]  /*0720*/  IADD3 R204, P6, R185, R238.reuse, RZ ;  /* 0x000000eeb9cc7210 */ /* 0x080fe20007fde0ff */
[----:B------:R-:W-:Y:S01]  /*0730*/  IMAD R165, R15, 0x11, RZ ;  /* 0x000000110fa57824 */ /* 0x000fe200078e02ff */
[----:B------:R-:W-:Y:S01]  /*0740*/  IADD3 R218, P1, R219, R238, RZ ;  /* 0x000000eedbda7210 */ /* 0x000fe20007f3e0ff */
[----:B------:R-:W-:Y:S01]  /*0750*/  IMAD R181, R15, 0x52, RZ ;  /* 0x000000520fb57824 */ /* 0x000fe200078e02ff */
[-C--:B------:R-:W-:Y:S01]  /*0760*/  LEA.HI.X.SX32 R215, R215, R239.reuse, 0x1, P2 ;  /* 0x000000efd7d77211 */ /* 0x080fe200010f0eff */
[----:B------:R-:W3:Y:S01]  /*0770*/  LDG.E.U16 R240, desc[UR12][R240.64] ;  /* 0x0000000cf0f07981 */ /* 0x000ee2000c1e1500 */
[----:B------:R-:W-:-:S02]  /*0780*/  LEA.HI.X.SX32 R221, R207, R239, 0x1, P5 ;  /* 0x000000efcfdd7211 */ /* 0x000fc400028f0eff */
[-C--:B------:R-:W-:Y:S01]  /*0790*/  IADD3 R208, P2, R173, R238.reuse, RZ ;  /* 0x000000eeadd07210 */ /* 0x080fe20007f5e0ff */
[----:B------:R0:W3:Y:S01]  /*07a0*/  LDG.E.U16 R242, desc[UR12][R16.64] ;  /* 0x0000000c10f27981 */ /* 0x0000e2000c1e1500 */
[-C--:B------:R-:W-:Y:S01]  /*07b0*/  LEA.HI.X.SX32 R223, R205, R239.reuse, 0x1, P4 ;  /* 0x000000efcddf7211 */ /* 0x080fe200020f0eff */
[----:B------:R-:W-:Y:S01]  /*07c0*/  IMAD R225, R15, 0x82, RZ ;  /* 0x000000820fe17824 */ /* 0x000fe200078e02ff */
[-C--:B------:R-:W-:Y:S01]  /*07d0*/  IADD3 R188, P5, R213, R238.reuse, RZ ;  /* 0x000000eed5bc7210 */ /* 0x080fe20007fbe0ff */
[----:B------:R-:W-:Y:S01]  /*07e0*/  IMAD R189, R15, 0x19, RZ ;  /* 0x000000190fbd7824 */ /* 0x000fe200078e02ff */
[-C--:B------:R-:W-:Y:S01]  /*07f0*/  LEA.HI.X.SX32 R213, R18, R239.reuse, 0x1, P3 ;  /* 0x000000ef12d57211 */ /* 0x080fe200018f0eff */
[----:B------:R1:W3:Y:S01]  /*0800*/  LDG.E.U16 R241, desc[UR12][R12.64] ;  /* 0x0000000c0cf17981 */ /* 0x0002e2000c1e1500 */
[-C--:B------:R-:W-:Y:S01]  /*0810*/  LEA.HI.X.SX32 R205, R191, R239.reuse, 0x1, P6 ;  /* 0x000000efbfcd7211 */ /* 0x080fe200030f0eff */
[----:B------:R-:W-:Y:S01]  /*0820*/  IMAD R177, R15, 0x62, RZ ;  /* 0x000000620fb17824 */ /* 0x000fe200078e02ff */
[-C--:B------:R-:W-:Y:S01]  /*0830*/  LEA.HI.X.SX32 R219, R209, R239.reuse, 0x1, P1 ;  /* 0x000000efd1db7211 */ /* 0x080fe200008f0eff */
[----:B0-----:R-:W-:Y:S01]  /*0840*/  IMAD R16, R15, 0x39, RZ ;  /* 0x000000390f107824 */ /* 0x001fe200078e02ff */
[-C--:B------:R-:W-:Y:S01]  /*0850*/  IADD3 R206, P3, R133, R238.reuse, RZ ;  /* 0x000000ee85ce7210 */ /* 0x080fe20007f7e0ff */
[----:B------:R-:W-:Y:S01]  /*0860*/  IMAD R193, R15, 0x29, RZ ;  /* 0x000000290fc17824 */ /* 0x000fe200078e02ff */
[-C--:B------:R-:W-:Y:S01]  /*0870*/  IADD3 R164, P6, R175, R238.reuse, RZ ;  /* 0x000000eeafa47210 */ /* 0x080fe20007fde0ff */
[----:B------:R-:W-:Y:S01]  /*0880*/  IMAD.SHL.U32 R125, R15, 0x2, RZ ;  /* 0x000000020f7d7824 */ /* 0x000fe200078e00ff */
[-C--:B------:R-:W-:Y:S01]  /*0890*/  LEA.HI.X.SX32 R209, R165, R239.reuse, 0x1, P2 ;  /* 0x000000efa5d17211 */ /* 0x080fe200010f0eff */
[----:B-1----:R-:W-:Y:S01]  /*08a0*/  IMAD R12, R15, 0x24, RZ ;  /* 0x000000240f0c7824 */ /* 0x002fe200078e02ff */
[-C--:B------:R-:W-:Y:S01]  /*08b0*/  IADD3 R202, P2, R181, R238.reuse, RZ ;  /* 0x000000eeb5ca7210 */ /* 0x080fe20007f5e0ff */
[----:B------:R-:W-:Y:S01]  /*08c0*/  IMAD R201, R15, 0x41, RZ ;  /* 0x000000410fc97824 */ /* 0x000fe200078e02ff */
[-C--:B------:R-:W-:Y:S01]  /*08d0*/  IADD3 R224, P0, R225, R238.reuse, RZ ;  /* 0x000000eee1e07210 */ /* 0x080fe20007f1e0ff */
[----:B------:R-:W-:Y:S01]  /*08e0*/  IMAD R197, R15, 0x31, RZ ;  /* 0x000000310fc57824 */ /* 0x000fe200078e02ff */
[-C--:B------:R-:W-:Y:S01]  /*08f0*/  LEA.HI.X.SX32 R207, R189, R239.reuse, 0x1, P3 ;  /* 0x000000efbdcf7211 */ /* 0x080fe200018f0eff */
[C---:B------:R-:W-:Y:S01]  /*0900*/  IMAD R186, R15.reuse, 0x84, RZ ;  /* 0x000000840fba7824 */ /* 0x040fe200078e02ff */
[-C--:B------:R-:W-:Y:S01]  /*0910*/  LEA.HI.X.SX32 R165, R16, R239.reuse, 0x1, P6 ;  /* 0x000000ef10a57211 */ /* 0x080fe200030f0eff */
[----:B------:R-:W-:Y:S01]  /*0920*/  IMAD R14, R15, 0x34, RZ ;  /* 0x000000340f0e7824 */ /* 0x000fe200078e02ff */
[-C--:B------:R-:W-:Y:S01]  /*0930*/  IADD3 R190, P4, R203, R238.reuse, RZ ;  /* 0x000000eecbbe7210 */ /* 0x080fe20007f9e0ff */
[----:B------:R-:W-:Y:S01]  /*0940*/  IMAD R184, R15, 0x94, RZ ;  /* 0x000000940fb87824 */ /* 0x000fe200078e02ff */
[-C--:B------:R-:W-:Y:S01]  /*0950*/  IADD3 R200, P3, R177, R238.reuse, RZ ;  /* 0x000000eeb1c87210 */ /* 0x080fe20007f7e0ff */
[----:B------:R-:W-:Y:S01]  /*0960*/  IMAD R182, R15, 0xa4, RZ ;  /* 0x000000a40fb67824 */ /* 0x000fe200078e02ff */
[-C--:B------:R-:W-:Y:S01]  /*0970*/  IADD3 R192, P6, R12, R238.reuse, RZ ;  /* 0x000000ee0cc07210 */ /* 0x080fe20007fde0ff */
[----:B------:R0:W3:Y:S01]  /*0980*/  LDG.E.U16 R243, desc[UR12][R10.64] ;  /* 0x0000000c0af37981 */ /* 0x0000e2000c1e1500 */
[-C--:B------:R-:W-:Y:S01]  /*0990*/  LEA.HI.X.SX32 R203, R193, R239.reuse, 0x1, P2 ;  /* 0x000000efc1cb7211 */ /* 0x080fe200010f0eff */
[----:B------:R-:W-:Y:S01]  /*09a0*/  IMAD R180, R15, 0xb4, RZ ;  /* 0x000000b40fb47824 */ /* 0x000fe200078e02ff */
[-C--:B------:R-:W-:Y:S01]  /*09b0*/  IADD3 R198, P2, R125, R238.reuse, RZ ;  /* 0x000000ee7dc67210 */ /* 0x080fe20007f5e0ff */
[----:B------:R-:W-:Y:S01]  /*09c0*/  IMAD R94, R15, 0x4a, RZ ;  /* 0x0000004a0f5e7824 */ /* 0x000fe200078e02ff */
[-C--:B------:R-:W-:Y:S01]  /*09d0*/  LEA.HI.X.SX32 R225, R201, R239.reuse, 0x1, P0 ;  /* 0x000000efc9e17211 */ /* 0x080fe200000f0eff */
[C---:B------:R-:W-:Y:S01]  /*09e0*/  IMAD R178, R15.reuse, 0xc4, RZ ;  /* 0x000000c40fb27824 */ /* 0x040fe200078e02ff */
[-C--:B------:R-:W-:Y:S01]  /*09f0*/  IADD3 R186, P1, R186, R238.reuse, RZ ;  /* 0x000000eebaba7210 */ /* 0x080fe20007f3e0ff */
[----:B------:R-:W-:Y:S01]  /*0a00*/  IMAD R183, R15, 0x86, RZ ;  /* 0x000000860fb77824 */ /* 0x000fe200078e02ff */
[-C--:B------:R-:W-:Y:S01]  /*0a10*/  LEA.HI.X.SX32 R201, R197, R239.reuse, 0x1, P3 ;  /* 0x000000efc5c97211 */ /* 0x080fe200018f0eff */
[----:B0-----:R-:W-:Y:S01]  /*0a20*/  IMAD R10, R15, 0x1a, RZ ;  /* 0x0000001a0f0a7824 */ /* 0x001fe200078e02ff */
[-C--:B------:R-:W-:Y:S01]  /*0a30*/  LEA.HI.X.SX32 R193, R187, R239.reuse, 0x1, P6 ;  /* 0x000000efbbc17211 */ /* 0x080fe200030f0eff */
[C---:B------:R-:W-:Y:S01]  /*0a40*/  IMAD R92, R15.reuse, 0x5a, RZ ;  /* 0x0000005a0f5c7824 */ /* 0x040fe200078e02ff */
[-C--:B------:R-:W-:Y:S01]  /*0a50*/  IADD3 R184, P3, R184, R238.reuse, RZ ;  /* 0x000000eeb8b87210 */ /* 0x080fe20007f7e0ff */
[C---:B------:R-:W-:Y:S01]  /*0a60*/  IMAD R176, R15.reuse, 0xd4, RZ ;  /* 0x000000d40fb07824 */ /* 0x040fe200078e02ff */
[-C--:B------:R-:W-:Y:S01]  /*0a70*/  IADD3 R98, P6, R14, R238.reuse, RZ ;  /* 0x000000ee0e627210 */ /* 0x080fe20007fde0ff */
[C---:B------:R-:W-:Y:S01]  /*0a80*/  IMAD R179, R15.reuse, 0xa6, RZ ;  /* 0x000000a60fb37824 */ /* 0x040fe200078e02ff */
[CC--:B------:R-:W-:Y:S01]  /*0a90*/  LEA.HI.X.SX32 R199, R15.reuse, R239.reuse, 0x1, P2 ;  /* 0x000000ef0fc77211 */ /* 0x0c0fe200010f0eff */
[C---:B------:R-:W-:Y:S01]  /*0aa0*/  IMAD R117, R15.reuse, 0x44, RZ ;  /* 0x000000440f757824 */ /* 0x040fe200078e02ff */
[-C--:B------:R-:W-:Y:S01]  /*0ab0*/  IADD3 R182, P2, R182, R238.reuse, RZ ;  /* 0x000000eeb6b67210 */ /* 0x080fe20007f5e0ff */
[C---:B------:R-:W-:Y:S01]  /*0ac0*/  IMAD R196, R15.reuse, 0xf2, RZ ;  /* 0x000000f20fc47824 */ /* 0x040fe200078e02ff */
[-C--:B------:R-:W-:Y:S01]  /*0ad0*/  LEA.HI.X.SX32 R191, R12, R239.reuse, 0x1, P4 ;  /* 0x000000ef0cbf7211 */ /* 0x080fe200020f0eff */
[C---:B------:R-:W-:Y:S01]  /*0ae0*/  IMAD R107, R15.reuse, 0x6a, RZ ;  /* 0x0000006a0f6b7824 */ /* 0x040fe200078e02ff */
[-C--:B------:R-:W-:Y:S01]  /*0af0*/  IADD3 R180, P4, R180, R238.reuse, RZ ;  /* 0x000000eeb4b47210 */ /* 0x080fe20007f9e0ff */
[----:B------:R-:W-:Y:S01]  /*0b00*/  IMAD R97, R15, 0x2a, RZ ;  /* 0x0000002a0f617824 */ /* 0x000fe200078e02ff */
[-C--:B------:R-:W-:Y:S01]  /*0b10*/  LEA.HI.X.SX32 R187, R185, R239.reuse, 0x1, P1 ;  /* 0x000000efb9bb7211 */ /* 0x080fe200008f0eff */
[C---:B------:R-:W-:Y:S01]  /*0b20*/  IMAD R22, R15.reuse, 0x79, RZ ;  /* 0x000000790f167824 */ /* 0x040fe200078e02ff */
[-C--:B------:R-:W-:Y:S01]  /*0b30*/  LEA.HI.X.SX32 R99, R10, R239.reuse, 0x1, P6 ;  /* 0x000000ef0a637211 */ /* 0x080fe200030f0eff */
[C---:B------:R-:W-:Y:S01]  /*0b40*/  IMAD R109, R15.reuse, 0x64, RZ ;  /* 0x000000640f6d7824 */ /* 0x040fe200078e02ff */
[-C--:B------:R-:W-:Y:S01]  /*0b50*/  LEA.HI.X.SX32 R185, R94, R239.reuse, 0x1, P3 ;  /* 0x000000ef5eb97211 */ /* 0x080fe200018f0eff */
[C---:B------:R-:W-:Y:S01]  /*0b60*/  IMAD R171, R15.reuse, 0x15, RZ ;  /* 0x000000150fab7824 */ /* 0x040fe200078e02ff */
[-C--:B------:R-:W-:Y:S01]  /*0b70*/  IADD3 R178, P6, R178, R238.reuse, RZ ;  /* 0x000000eeb2b27210 */ /* 0x080fe20007fde0ff */
[----:B------:R-:W-:Y:S01]  /*0b80*/  IMAD R105, R15, 0x74, RZ ;  /* 0x000000740f697824 */ /* 0x000fe200078e02ff */
        /* <DEDUP_REMOVED lines=13> */
[----:B------:R-:W-:Y:S01]  /*0c60*/  IMAD R131, R15, 0x6, RZ ;  /* 0x000000060f837824 */ /* 0x000fe200078e02ff */
[-C--:B------:R-:W-:Y:S01]  /*0c70*/  IADD3 R172, P6, R117, R238.reuse, RZ ;  /* 0x000000ee75ac7210 */ /* 0x080fe20007fde0ff */
[C---:B------:R-:W-:Y:S01]  /*0c80*/  IMAD R174, R15.reuse, 0xe4, RZ ;  /* 0x000000e40fae7824 */ /* 0x040fe200078e02ff */
[-C--:B------:R-:W-:Y:S01]  /*0c90*/  IADD3 R196, P0, R196, R238.reuse, RZ ;  /* 0x000000eec4c47210 */ /* 0x080fe20007f1e0ff */
[----:B------:R-:W-:Y:S01]  /*0ca0*/  IMAD R153, R15, 0x6b, RZ ;  /* 0x0000006b0f997824 */ /* 0x000fe200078e02ff */
[-C--:B------:R-:W-:Y:S01]  /*0cb0*/  LEA.HI.X.SX32 R177, R107, R239.reuse, 0x1, P5 ;  /* 0x000000ef6bb17211 */ /* 0x080fe200028f0eff */
        /* <DEDUP_REMOVED lines=9> */
[----:B------:R-:W-:Y:S01]  /*0d50*/  IADD3 R126, P0, R10, R238, RZ ;  /* 0x000000ee0a7e7210 */ /* 0x000fe20007f1e0ff */
[----:B------:R-:W3:Y:S01]  /*0d60*/  LDG.E.U16 R6, desc[UR12][R6.64] ;  /* 0x0000000c06067981 */ /* 0x000ee2000c1e1500 */
[----:B------:R-:W-:-:S02]  /*0d70*/  LEA.HI.X.SX32 R171, R171, R239, 0x1, P5 ;  /* 0x000000efabab7211 */ /* 0x000fc400028f0eff */
[-C--:B------:R-:W-:Y:S01]  /*0d80*/  IADD3 R168, P5, R105, R238.reuse, RZ ;  /* 0x000000ee69a87210 */ /* 0x080fe20007fbe0ff */
[----:B------:R-:W-:Y:S01]  /*0d90*/  IMAD R111, R15, 0x54, RZ ;  /* 0x000000540f6f7824 */ /* 0x000fe200078e02ff */
[-C--:B------:R-:W-:Y:S01]  /*0da0*/  LEA.HI.X.SX32 R133, R133, R239.reuse, 0x1, P6 ;  /* 0x000000ef85857211 */ /* 0x080fe200030f0eff */
[----:B------:R-:W-:Y:S01]  /*0db0*/  IMAD R163, R15, 0x43, RZ ;  /* 0x000000430fa37824 */ /* 0x000fe200078e02ff */
[-C--:B------:R-:W-:Y:S01]  /*0dc0*/  LEA.HI.X.SX32 R127, R127, R239.reuse, 0x1, P0 ;  /* 0x000000ef7f7f7211 */ /* 0x080fe200000f0eff */
[----:B------:R-:W-:Y:S01]  /*0dd0*/  IMAD R159, R15, 0x53, RZ ;  /* 0x000000530f9f7824 */ /* 0x000fe200078e02ff */
[-C--:B------:R-:W-:Y:S01]  /*0de0*/  IADD3 R154, P6, R169, R238.reuse, RZ ;  /* 0x000000eea99a7210 */ /* 0x080fe20007fde0ff */
[----:B------:R0:W3:Y:S01]  /*0df0*/  LDG.E.U16 R7, desc[UR12][R8.64] ;  /* 0x0000000c08077981 */ /* 0x0000e2000c1e1500 */
[CC--:B------:R-:W-:Y:S02]  /*0e00*/  LEA R124, P0, R15.reuse, R238.reuse, 0x2 ;  /* 0x000000ee0f7c7211 */ /* 0x0c0fe400078010ff */
[-C--:B------:R-:W-:Y:S01]  /*0e10*/  LEA.HI.X.SX32 R169, R66, R239.reuse, 0x1, P5 ;  /* 0x000000ef42a97211 */ /* 0x080fe200028f0eff */
[----:B------:R-:W-:Y:S01]  /*0e20*/  IMAD R147, R15, 0xb, RZ ;  /* 0x0000000b0f937824 */ /* 0x000fe200078e02ff */
[-C--:B------:R-:W-:Y:S01]  /*0e30*/  IADD3 R152, P5, R167, R238.reuse, RZ ;  /* 0x000000eea7987210 */ /* 0x080fe20007fbe0ff */
[C---:B------:R-:W-:Y:S01]  /*0e40*/  IMAD R134, R15.reuse, 0xf6, RZ ;  /* 0x000000f60f867824 */ /* 0x040fe200078e02ff */
[-C--:B------:R-:W-:Y:S01]  /*0e50*/  IADD3 R166, P1, R166, R238.reuse, RZ ;  /* 0x000000eea6a67210 */ /* 0x080fe20007f3e0ff */
[----:B------:R-:W-:Y:S01]  /*0e60*/  IMAD R45, R15, 0x46, RZ ;  /* 0x000000460f2d7824 */ /* 0x000fe200078e02ff */
[-C--:B------:R-:W-:Y:S01]  /*0e70*/  LEA.HI.X.SX32 R155, R155, R239.reuse, 0x1, P6 ;  /* 0x000000ef9b9b7211 */ /* 0x080fe200030f0eff */
[----:B0-----:R-:W-:Y:S01]  /*0e80*/  IMAD R8, R15, 0x73, RZ ;  /* 0x000000730f087824 */ /* 0x001fe200078e02ff */
[-C--:B------:R-:W-:Y:S01]  /*0e90*/  LEA.HI.X.SX32 R125, R125, R239.reuse, 0x1, P0 ;  /* 0x000000ef7d7d7211 */ /* 0x080fe200000f0eff */
[----:B------:R-:W-:Y:S01]  /*0ea0*/  IMAD R115, R15, 0x26, RZ ;  /* 0x000000260f737824 */ /* 0x000fe200078e02ff */
[-C--:B------:R-:W-:Y:S01]  /*0eb0*/  IADD3 R148, P6, R131, R238.reuse, RZ ;  /* 0x000000ee83947210 */ /* 0x080fe20007fde0ff */
[C---:B------:R-:W-:Y:S01]  /*0ec0*/  IMAD R143, R15.reuse, 0x1b, RZ ;  /* 0x0000001b0f8f7824 */ /* 0x040fe200078e02ff */
[-C--:B------:R-:W-:Y:S01]  /*0ed0*/  IADD3 R174, P0, R174, R238.reuse, RZ ;  /* 0x000000eeaeae7210 */ /* 0x080fe20007f1e0ff */
[----:B------:R-:W-:Y:S01]  /*0ee0*/  IMAD R9, R15, 0x66, RZ ;  /* 0x000000660f097824 */ /* 0x000fe200078e02ff */
[-C--:B------:R-:W-:Y:S01]  /*0ef0*/  LEA.HI.X.SX32 R153, R153, R239.reuse, 0x1, P5 ;  /* 0x000000ef99997211 */ /* 0x080fe200028f0eff */
[C---:B------:R-:W-:Y:S01]  /*0f00*/  IMAD R160, R15.reuse, 0x96, RZ ;  /* 0x000000960fa07824 */ /* 0x040fe200078e02ff */
        /* <DEDUP_REMOVED lines=33> */
[----:B------:R-:W-:Y:S01]  /*1120*/  IMAD R34, R15, 0x3c, RZ ;  /* 0x0000003c0f227824 */ /* 0x000fe200078e02ff */
[-C--:B------:R-:W-:Y:S01]  /*1130*/  IADD3 R102, P6, R9, R238.reuse, RZ ;  /* 0x000000ee09667210 */ /* 0x080fe20007fde0ff */
[C---:B------:R-:W-:Y:S01]  /*1140*/  IMAD R112, R15.reuse, 0xa8, RZ ;  /* 0x000000a80f707824 */ /* 0x040fe200078e02ff */
[-C--:B------:R-:W-:Y:S01]  /*1150*/  IADD3 R160, P2, R160, R238.reuse, RZ ;  /* 0x000000eea0a07210 */ /* 0x080fe20007f5e0ff */
[C---:B------:R-:W-:Y:S01]  /*1160*/  IMAD.SHL.U32 R119, R15.reuse, 0x4, RZ ;  /* 0x000000040f777824 */ /* 0x040fe200078e00ff */
        /* <DEDUP_REMOVED lines=23> */
[C---:B------:R-:W-:Y:S01]  /*12e0*/  IMAD R32, R15.reuse, 0x7c, RZ ;  /* 0x0000007c0f207824 */ /* 0x040fe200078e02ff */
[-C--:B------:R-:W-:Y:S01]  /*12f0*/  IADD3 R120, P0, R120, R238.reuse, RZ ;  /* 0x000000ee78787210 */ /* 0x080fe20007f1e0ff */
[----:B------:R-:W-:Y:S01]  /*1300*/  IMAD R35, R15, 0x1e, RZ ;  /* 0x0000001e0f237824 */ /* 0x000fe200078e02ff */
[-C--:B------:R-:W-:Y:S01]  /*1310*/  LEA.HI.X.SX32 R123, R123, R239.reuse, 0x1, P3 ;  /* 0x000000ef7b7b7211 */ /* 0x080fe200018f0eff */
[----:B------:R-:W-:Y:S01]  /*1320*/  IMAD R101, R15, 0x7, RZ ;  /* 0x000000070f657824 */ /* 0x000fe200078e02ff */
[-C--:B------:R-:W-:Y:S01]  /*1330*/  LEA.HI.X.SX32 R137, R137, R239.reuse, 0x1, P5 ;  /* 0x000000ef89897211 */ /* 0x080fe200028f0eff */
[C---:B------:R-:W-:Y:S01]  /*1340*/  IMAD R62, R15.reuse, 0x8a, RZ ;  /* 0x0000008a0f3e7824 */ /* 0x040fe200078e02ff */
[CC--:B------:R-:W-:Y:S01]  /*1350*/  LEA R118, P3, R15.reuse, R238.reuse, 0x3 ;  /* 0x000000ee0f767211 */ /* 0x0c0fe200078618ff */
[----:B------:R-:W-:Y:S01]  /*1360*/  IMAD R93, R15, 0x2d, RZ ;  /* 0x0000002d0f5d7824 */ /* 0x000fe200078e02ff */
[-C--:B------:R-:W-:Y:S01]  /*1370*/  LEA.HI.X.SX32 R139, R139, R239.reuse, 0x1, P1 ;  /* 0x000000ef8b8b7211 */ /* 0x080fe200008f0eff */
[C---:B------:R-:W-:Y:S01]  /*1380*/  IMAD R85, R15.reuse, 0x4d, RZ ;  /* 0x0000004d0f557824 */ /* 0x040fe200078e02ff */
[-C--:B------:R-:W-:Y:S01]  /*1390*/  IADD3 R60, P5, R60, R238.reuse, RZ ;  /* 0x000000ee3c3c7210 */ /* 0x080fe20007fbe0ff */
[----:B------:R-:W-:Y:S01]  /*13a0*/  IMAD R87, R15, 0xf, RZ ;  /* 0x0000000f0f577824 */ /* 0x000fe200078e02ff */
[-C--:B------:R-:W-:Y:S01]  /*13b0*/  LEA.HI.X.SX32 R65, R65, R239.reuse, 0x1, P4 ;  /* 0x000000ef41417211 */ /* 0x080fe200020f0eff */
[C---:B------:R-:W-:Y:S01]  /*13c0*/  IMAD R81, R15.reuse, 0x2e, RZ ;  /* 0x0000002e0f517824 */ /* 0x040fe200078e02ff */
        /* <DEDUP_REMOVED lines=31> */
[C---:B------:R-:W-:Y:S01]  /*15c0*/  IMAD R53, R15.reuse, 0x75, RZ ;  /* 0x000000750f357824 */ /* 0x040fe200078e02ff */
        /* <DEDUP_REMOVED lines=34> */
[----:B------:R-:W-:Y:S01]  /*17f0*/  IADD3 R62, P1, R62, R238, RZ ;  /* 0x000000ee3e3e7210 */ /* 0x000fe20007f3e0ff */
[----:B------:R-:W-:Y:S01]  /*1800*/  IMAD R43, R15, 0xfc, RZ ;  /* 0x000000fc0f2b7824 */ /* 0x000fe200078e02ff */
[-C--:B------:R-:W-:Y:S01]  /*1810*/  LEA.HI.X.SX32 R109, R109, R239.reuse, 0x1, P4 ;  /* 0x000000ef6d6d7211 */ /* 0x080fe200020f0eff */
[----:B------:R0:W5:Y:S01]  /*1820*/  LDG.E.U16 R2, desc[UR12][R238.64] ;  /* 0x0000000cee027981 */ /* 0x000162000c1e1500 */
[----:B------:R-:W-:-:S02]  /*1830*/  LEA.HI.X.SX32 R93, R93, R239, 0x1, P6 ;  /* 0x000000ef5d5d7211 */ /* 0x000fc400030f0eff */
[-C--:B------:R-:W-:Y:S01]  /*1840*/  LEA.HI.X.SX32 R85, R85, R239.reuse, 0x1, P2 ;  /* 0x000000ef55557211 */ /* 0x080fe200010f0eff */
[----:B------:R-:W3:Y:S01]  /*1850*/  LDG.E.U16 R236, desc[UR12][R236.64] ;  /* 0x0000000cecec7981 */ /* 0x000ee2000c1e1500 */
[-C--:B------:R-:W-:Y:S02]  /*1860*/  IADD3 R94, P4, R94, R238.reuse, RZ ;  /* 0x000000ee5e5e7210 */ /* 0x080fe40007f9e0ff */
[-C--:B------:R-:W-:Y:S01]  /*1870*/  IADD3 R80, P6, R80, R238.reuse, RZ ;  /* 0x000000ee50507210 */ /* 0x080fe20007fde0ff */
[----:B------:R-:W3:Y:S01]  /*1880*/  LDG.E.U16 R234, desc[UR12][R234.64] ;  /* 0x0000000ceaea7981 */ /* 0x000ee2000c1e1500 */
[-C--:B------:R-:W-:Y:S02]  /*1890*/  LEA.HI.X.SX32 R87, R87, R239.reuse, 0x1, P3 ;  /* 0x000000ef57577211 */ /* 0x080fe400018f0eff */
[----:B------:R-:W-:Y:S01]  /*18a0*/  IADD3 R58, P2, R81, R238, RZ ;  /* 0x000000ee513a7210 */ /* 0x000fe20007f5e0ff */
[----:B------:R-:W3:Y:S01]  /*18b0*/  LDG.E.U16 R232, desc[UR12][R232.64] ;  /* 0x0000000ce8e87981 */ /* 0x000ee2000c1e1500 */
[----:B------:R-:W-:-:S02]  /*18c0*/  LEA.HI.X.SX32 R89, R89, R239, 0x1, P0 ;  /* 0x000000ef59597211 */ /* 0x000fc400000f0eff */
[-C--:B------:R-:W-:Y:S01]  /*18d0*/  IADD3 R20, P3, R20, R238.reuse, RZ ;  /* 0x000000ee14147210 */ /* 0x080fe20007f7e0ff */
[----:B------:R-:W3:Y:S01]  /*18e0*/  LDG.E.U16 R230, desc[UR12][R230.64] ;  /* 0x0000000ce6e67981 */ /* 0x000ee2000c1e1500 */
[-C--:B------:R-:W-:Y:S02]  /*18f0*/  IADD3 R32, P0, R32, R238.reuse, RZ ;  /* 0x000000ee20207210 */ /* 0x080fe40007f1e0ff */
[-C--:B------:R-:W-:Y:S01]  /*1900*/  LEA.HI.X.SX32 R63, R63, R239.reuse, 0x1, P1 ;  /* 0x000000ef3f3f7211 */ /* 0x080fe200008f0eff */
[----:B------:R-:W3:Y:S01]  /*1910*/  LDG.E.U16 R128, desc[UR12][R128.64] ;  /* 0x0000000c80807981 */ /* 0x000ee2000c1e1500 */
[----:B------:R-:W-:Y:S02]  /*1920*/  IADD3 R78, P1, R78, R238, RZ ;  /* 0x000000ee4e4e7210 */ /* 0x000fe40007f3e0ff */
[-C--:B------:R-:W-:Y:S01]  /*1930*/  LEA.HI.X.SX32 R95, R95, R239.reuse, 0x1, P4 ;  /* 0x000000ef5f5f7211 */ /* 0x080fe200020f0eff */
[----:B------:R-:W3:Y:S01]  /*1940*/  LDG.E.U16 R228, desc[UR12][R228.64] ;  /* 0x0000000ce4e47981 */ /* 0x000ee2000c1e1500 */
[----:B------:R-:W-:-:S02]  /*1950*/  LEA.HI.X.SX32 R81, R81, R239, 0x1, P6 ;  /* 0x000000ef51517211 */ /* 0x000fc400030f0eff */
[-C--:B------:R-:W-:Y:S01]  /*1960*/  LEA.HI.X.SX32 R59, R59, R239.reuse, 0x1, P2 ;  /* 0x000000ef3b3b7211 */ /* 0x080fe200010f0eff */
[----:B------:R-:W3:Y:S01]  /*1970*/  LDG.E.U16 R226, desc[UR12][R226.64] ;  /* 0x0000000ce2e27981 */ /* 0x000ee2000c1e1500 */
[-C--:B------:R-:W-:Y:S02]  /*1980*/  IADD3 R82, P4, R82, R238.reuse, RZ ;  /* 0x000000ee52527210 */ /* 0x080fe40007f9e0ff */
[-C--:B------:R-:W-:Y:S01]  /*1990*/  IADD3 R54, P6, R33, R238.reuse, RZ ;  /* 0x000000ee21367210 */ /* 0x080fe20007fde0ff */
[----:B------:R-:W-:Y:S01]  /*19a0*/  IMAD R23, R15, 0x9e, RZ ;  /* 0x0000009e0f177824 */ /* 0x000fe200078e02ff */
[-C--:B------:R-:W-:Y:S01]  /*19b0*/  IADD3 R76, P2, R76, R238.reuse, RZ ;  /* 0x000000ee4c4c7210 */ /* 0x080fe20007f5e0ff */
[----:B------:R-:W3:Y:S01]  /*19c0*/  LDG.E.U16 R224, desc[UR12][R224.64] ;  /* 0x0000000ce0e07981 */ /* 0x000ee2000c1e1500 */
[-C--:B------:R-:W-:Y:S02]  /*19d0*/  LEA.HI.X.SX32 R21, R21, R239.reuse, 0x1, P3 ;  /* 0x000000ef15157211 */ /* 0x080fe400018f0eff */
[----:B------:R-:W-:Y:S01]  /*19e0*/  LEA.HI.X.SX32 R33, R33, R239, 0x1, P0 ;  /* 0x000000ef21217211 */ /* 0x000fe200000f0eff */
[----:B------:R-:W3:Y:S01]  /*19f0*/  LDG.E.U16 R222, desc[UR12][R222.64] ;  /* 0x0000000cdede7981 */ /* 0x000ee2000c1e1500 */
[----:B------:R-:W-:-:S02]  /*1a00*/  IADD3 R50, P3, R79, R238, RZ ;  /* 0x000000ee4f327210 */ /* 0x000fc40007f7e0ff */
[-C--:B------:R-:W-:Y:S01]  /*1a10*/  IADD3 R74, P0, R251, R238.reuse, RZ ;  /* 0x000000eefb4a7210 */ /* 0x080fe20007f1e0ff */
[----:B------:R-:W3:Y:S01]  /*1a20*/  LDG.E.U16 R220, desc[UR12][R220.64] ;  /* 0x0000000cdcdc7981 */ /* 0x000ee2000c1e1500 */
[-C--:B------:R-:W-:Y:S02]  /*1a30*/  LEA.HI.X.SX32 R79, R75, R239.reuse, 0x1, P1 ;  /* 0x000000ef4b4f7211 */ /* 0x080fe400008f0eff */
        /* <DEDUP_REMOVED lines=9> */
[-C--:B------:R-:W-:Y:S01]  /*1ad0*/  LEA.HI.X.SX32 R37, R37, R239.reuse, 0x1, P5 ;  /* 0x000000ef25257211 */ /* 0x080fe200028f0eff */
[----:B------:R-:W3:Y:S01]  /*1ae0*/  LDG.E.U16 R212, desc[UR12][R212.64] ;  /* 0x0000000cd4d47981 */ /* 0x000ee2000c1e1500 */
[----:B------:R-:W-:Y:S02]  /*1af0*/  LEA.HI.X.SX32 R55, R55, R239, 0x1, P6 ;  /* 0x000000ef37377211 */ /* 0x000fe400030f0eff */
[-C--:B------:R-:W-:Y:S01]  /*1b00*/  IADD3 R24, P0, R51, R238.reuse, RZ ;  /* 0x000000ee33187210 */ /* 0x080fe20007f1e0ff */
        /* <DEDUP_REMOVED lines=11> */
[CC--:B------:R-:W-:Y:S01]  /*1bc0*/  IADD3 R48, P2, R13.reuse, R238.reuse, RZ ;  /* 0x000000ee0d307210 */ /* 0x0c0fe20007f5e0ff */
[----:B------:R-:W3:Y:S01]  /*1bd0*/  LDG.E.U16 R202, desc[UR12][R202.64] ;  /* 0x0000000ccaca7981 */ /* 0x000ee2000c1e1500 */
[-C--:B------:R-:W-:Y:S01]  /*1be0*/  LEA.HI.X.SX32 R27, R13, R239.reuse, 0x1, P1 ;  /* 0x000000ef0d1b7211 */ /* 0x080fe200008f0eff */
[----:B------:R-:W-:Y:S01]  /*1bf0*/  IMAD R13, R15, 0x6e, RZ ;  /* 0x0000006e0f0d7824 */ /* 0x000fe200078e02ff */
[-C--:B------:R-:W-:Y:S01]  /*1c00*/  LEA.HI.X.SX32 R35, R35, R239.reuse, 0x1, P5 ;  /* 0x000000ef23237211 */ /* 0x080fe200028f0eff */
[----:B------:R-:W3:Y:S01]  /*1c10*/  LDG.E.U16 R200, desc[UR12][R200.64] ;  /* 0x0000000cc8c87981 */ /* 0x000ee2000c1e1500 */
[----:B------:R-:W-:Y:S02]  /*1c20*/  LEA.HI.X.SX32 R71, R45, R239, 0x1, P6 ;  /* 0x000000ef2d477211 */ /* 0x000fe400030f0eff */
[-C--:B------:R-:W-:Y:S01]  /*1c30*/  IADD3 R30, P5, R30, R238.reuse, RZ ;  /* 0x000000ee1e1e7210 */ /* 0x080fe20007fbe0ff */
[----:B------:R-:W3:Y:S01]  /*1c40*/  LDG.E.U16 R164, desc[UR12][R164.64] ;  /* 0x0000000ca4a47981 */ /* 0x000ee2000c1e1500 */
[----:B------:R-:W-:-:S02]  /*1c50*/  IADD3 R44, P6, R47, R238, RZ ;  /* 0x000000ee2f2c7210 */ /* 0x000fc40007fde0ff */
[-C--:B------:R-:W-:Y:S01]  /*1c60*/  LEA.HI.X.SX32 R47, R9, R239.reuse, 0x1, P4 ;  /* 0x000000ef092f7211 */ /* 0x080fe200020f0eff */
[----:B------:R-:W-:Y:S01]  /*1c70*/  IMAD R9, R15, 0x37, RZ ;  /* 0x000000370f097824 */ /* 0x000fe200078e02ff */
[-C--:B------:R-:W-:Y:S01]  /*1c80*/  IADD3 R16, P1, R17, R238.reuse, RZ ;  /* 0x000000ee11107210 */ /* 0x080fe20007f3e0ff */
[----:B------:R-:W-:Y:S01]  /*1c90*/  IMAD R17, R15, 0xbe, RZ ;  /* 0x000000be0f117824 */ /* 0x000fe200078e02ff */
[-C--:B------:R-:W-:Y:S01]  /*1ca0*/  LEA.HI.X.SX32 R49, R19, R239.reuse, 0x1, P2 ;  /* 0x000000ef13317211 */ /* 0x080fe200010f0eff */
[----:B------:R-:W-:Y:S01]  /*1cb0*/  IMAD R19, R15, 0xce, RZ ;  /* 0x000000ce0f137824 */ /* 0x000fe200078e02ff */
[CC--:B------:R-:W-:Y:S01]  /*1cc0*/  IADD3 R8, P4, R13.reuse, R238.reuse, RZ ;  /* 0x000000ee0d087210 */ /* 0x0c0fe20007f9e0ff */
[----:B------:R-:W3:Y:S01]  /*1cd0*/  LDG.E.U16 R198, desc[UR12][R198.64] ;  /* 0x0000000cc6c67981 */ /* 0x000ee2000c1e1500 */
[-C--:B------:R-:W-:Y:S01]  /*1ce0*/  LEA.HI.X.SX32 R25, R13, R239.reuse, 0x1, P0 ;  /* 0x000000ef0d197211 */ /* 0x080fe200000f0eff */
[----:B------:R-:W-:Y:S01]  /*1cf0*/  IMAD R13, R15, 0x7e, RZ ;  /* 0x0000007e0f0d7824 */ /* 0x000fe200078e02ff */
[----:B------:R-:W-:Y:S01]  /*1d00*/  LEA.HI.X.SX32 R31, R31, R239, 0x1, P5 ;  /* 0x000000ef1f1f7211 */ /* 0x000fe200028f0eff */
[----:B------:R-:W3:Y:S01]  /*1d10*/  LDG.E.U16 R196, desc[UR12][R196.64] ;  /* 0x0000000cc4c47981 */ /* 0x000ee2000c1e1500 */
[----:B------:R-:W-:-:S02]  /*1d20*/  IADD3 R28, P5, R247, R238, RZ ;  /* 0x000000eef71c7210 */ /* 0x000fc40007fbe0ff */
[-C--:B------:R-:W-:Y:S01]  /*1d30*/  LEA.HI.X.SX32 R9, R9, R239.reuse, 0x1, P4 ;  /* 0x000000ef09097211 */ /* 0x080fe200020f0eff */
[----:B------:R-:W3:Y:S01]  /*1d40*/  LDG.E.U16 R192, desc[UR12][R192.64] ;  /* 0x0000000cc0c07981 */ /* 0x000ee2000c1e1500 */
[-C--:B------:R-:W-:Y:S01]  /*1d50*/  LEA.HI.X.SX32 R45, R11, R239.reuse, 0x1, P6 ;  /* 0x000000ef0b2d7211 */ /* 0x080fe200030f0eff */
[----:B------:R-:W-:Y:S01]  /*1d60*/  IMAD R11, R15, 0x3f, RZ ;  /* 0x0000003f0f0b7824 */ /* 0x000fe200078e02ff */
[-C--:B------:R-:W-:Y:S01]  /*1d70*/  IADD3 R14, P4, R17, R238.reuse, RZ ;  /* 0x000000ee110e7210 */ /* 0x080fe20007f9e0ff */
[----:B------:R-:W-:Y:S01]  /*1d80*/  IMAD R17, R15, 0xde, RZ ;  /* 0x000000de0f117824 */ /* 0x000fe200078e02ff */
[----:B------:R-:W-:Y:S01]  /*1d90*/  LEA.HI.X.SX32 R29, R29, R239, 0x1, P5 ;  /* 0x000000ef1d1d7211 */ /* 0x000fe200028f0eff */
[----:B------:R-:W3:Y:S01]  /*1da0*/  LDG.E.U16 R98, desc[UR12][R98.64] ;  /* 0x0000000c62627981 */ /* 0x000ee2000c1e1500 */
[-C--:B------:R-:W-:Y:S01]  /*1db0*/  IADD3 R12, P0, R19, R238.reuse, RZ ;  /* 0x000000ee130c7210 */ /* 0x080fe20007f1e0ff */
[----:B------:R-:W-:Y:S01]  /*1dc0*/  IMAD R19, R15, 0xee, RZ ;  /* 0x000000ee0f137824 */ /* 0x000fe200078e02ff */
[-C--:B------:R-:W-:Y:S01]  /*1dd0*/  IADD3 R38, P6, R13, R238.reuse, RZ ;  /* 0x000000ee0d267210 */ /* 0x080fe20007fde0ff */
[----:B------:R-:W3:Y:S01]  /*1de0*/  LDG.E.U16 R124, desc[UR12][R124.64] ;  /* 0x0000000c7c7c7981 */ /* 0x000ee2000c1e1500 */
[----:B------:R-:W-:-:S02]  /*1df0*/  IADD3 R42, P5, R43, R238, RZ ;  /* 0x000000ee2b2a7210 */ /* 0x000fc40007fbe0ff */
[-C--:B------:R-:W-:Y:S01]  /*1e00*/  LEA.HI.X.SX32 R39, R11, R239.reuse, 0x1, P6 ;  /* 0x000000ef0b277211 */ /* 0x080fe200030f0eff */
[----:B------:R-:W3:Y:S01]  /*1e10*/  LDG.E.U16 R186, desc[UR12][R186.64] ;  /* 0x0000000cbaba7981 */ /* 0x000ee2000c1e1500 */
[-C--:B------:R-:W-:Y:S02]  /*1e20*/  IADD3 R18, P2, R23, R238.reuse, RZ ;  /* 0x000000ee17127210 */ /* 0x080fe40007f5e0ff */
[-C--:B------:R-:W-:Y:S01]  /*1e30*/  IADD3 R10, P6, R17, R238.reuse, RZ ;  /* 0x000000ee110a7210 */ /* 0x080fe20007fde0ff */
[----:B------:R-:W3:Y:S01]  /*1e40*/  LDG.E.U16 R184, desc[UR12][R184.64] ;  /* 0x0000000cb8b87981 */ /* 0x000ee2000c1e1500 */
[----:B------:R-:W-:Y:S01]  /*1e50*/  LEA.HI.X.SX32 R43, R13, R239, 0x1, P5 ;  /* 0x000000ef0d2b7211 */ /* 0x000fe200028f0eff */
[----:B------:R-:W-:Y:S01]  /*1e60*/  IMAD R23, R15, 0x47, RZ ;  /* 0x000000470f177824 */ /* 0x000fe200078e02ff */
[----:B0-----:R-:W-:Y:S01]  /*1e70*/  IADD3 R238, P5, R19, R238, RZ ;  /* 0x000000ee13ee7210 */ /* 0x001fe20007fbe0ff */
[----:B------:R-:W3:Y:S01]  /*1e80*/  LDG.E.U16 R182, desc[UR12][R182.64] ;  /* 0x0000000cb6b67981 */ /* 0x000ee2000c1e1500 */
[----:B------:R-:W-:-:S03]  /*1e90*/  IMAD R19, R15, 0x4f, RZ ;  /* 0x0000004f0f137824 */ /* 0x000fc600078e02ff */
        /* <DEDUP_REMOVED lines=10> */
[----:B------:R-:W3:Y:S04]  /*1f40*/  LDG.E.U16 R96, desc[UR12][R96.64] ;  /* 0x0000000c60607981 */ /* 0x000ee8000c1e1500 */
        /* <DEDUP_REMOVED lines=18> */
[----:B------:R-:W3:Y:S01]  /*2070*/  LDG.E.U16 R134, desc[UR12][R134.64] ;  /* 0x0000000c86867981 */ /* 0x000ee2000c1e1500 */
[----:B------:R-:W-:-:S02]  /*2080*/  LEA.HI.X.SX32 R23, R23, R239, 0x1, P3 ;  /* 0x000000ef17177211 */ /* 0x000fc400018f0eff */
[-C--:B------:R-:W-:Y:S01]  /*2090*/  LEA.HI.X.SX32 R19, R19, R239.reuse, 0x1, P2 ;  /* 0x000000ef13137211 */ /* 0x080fe200010f0eff */
[----:B------:R-:W3:Y:S01]  /*20a0*/  LDG.E.U16 R194, desc[UR12][R194.64] ;  /* 0x0000000cc2c27981 */ /* 0x000ee2000c1e1500 */
[-C--:B------:R-:W-:Y:S02]  /*20b0*/  LEA.HI.X.SX32 R17, R17, R239.reuse, 0x1, P1 ;  /* 0x000000ef11117211 */ /* 0x080fe400008f0eff */
[-C--:B------:R-:W-:Y:S01]  /*20c0*/  LEA.HI.X.SX32 R15, R247, R239.reuse, 0x1, P4 ;  /* 0x000000eff70f7211 */ /* 0x080fe200020f0eff */
[----:B------:R-:W3:Y:S01]  /*20d0*/  LDG.E.U16 R190, desc[UR12][R190.64] ;  /* 0x0000000cbebe7981 */ /* 0x000ee2000c1e1500 */
[-C--:B------:R-:W-:Y:S02]  /*20e0*/  LEA.HI.X.SX32 R13, R13, R239.reuse, 0x1, P0 ;  /* 0x000000ef0d0d7211 */ /* 0x080fe400000f0eff */
[-C--:B------:R-:W-:Y:S01]  /*20f0*/  LEA.HI.X.SX32 R11, R11, R239.reuse, 0x1, P6 ;  /* 0x000000ef0b0b7211 */ /* 0x080fe200030f0eff */
[----:B------:R-:W3:Y:S01]  /*2100*/  LDG.E.U16 R188, desc[UR12][R188.64] ;  /* 0x0000000cbcbc7981 */ /* 0x000ee2000c1e1500 */
[----:B------:R-:W-:-:S03]  /*2110*/  LEA.HI.X.SX32 R239, R246, R239, 0x1, P5 ;  /* 0x000000eff6ef7211 */ /* 0x000fc600028f0eff */
        /* <DEDUP_REMOVED lines=23> */
[----:B------:R0:W3:Y:S04]  /*2290*/  LDG.E.U16 R37, desc[UR12][R20.64] ;  /* 0x0000000c14257981 */ /* 0x0000e8000c1e1500 */
        /* <DEDUP_REMOVED lines=30> */
[----:B------:R3:W3:Y:S04]  /*2480*/  LDG.E.U16 R16, desc[UR12][R16.64] ;  /* 0x0000000c10107981 */ /* 0x0006e8000c1e1500 */
[----:B------:R3:W3:Y:S04]  /*2490*/  LDG.E.U16 R29, desc[UR12][R14.64] ;  /* 0x0000000c0e1d7981 */ /* 0x0006e8000c1e1500 */
[----:B------:R-:W3:Y:S04]  /*24a0*/  LDG.E.U16 R13, desc[UR12][R12.64] ;  /* 0x0000000c0c0d7981 */ /* 0x000ee8000c1e1500 */
[----:B------:R3:W3:Y:S04]  /*24b0*/  LDG.E.U16 R27, desc[UR12][R10.64] ;  /* 0x0000000c0a1b7981 */ /* 0x0006e8000c1e1500 */
[----:B------:R-:W3:Y:S01]  /*24c0*/  LDG.E.U16 R238, desc[UR12][R238.64] ;  /* 0x0000000ceeee7981 */ /* 0x000ee2000c1e1500 */
[----:B------:R-:W2:Y:S01]  /*24d0*/  S2UR UR4, SR_CgaCtaId ;  /* 0x00000000000479c3 */ /* 0x000ea20000008800 */
[C---:B0-----:R-:W-:Y:S01]  /*24e0*/  SHF.L.U32 R20, R248.reuse, 0x1, RZ ;  /* 0x00000001f8147819 */ /* 0x041fe200000006ff */
[----:B------:R-:W-:Y:S01]  /*24f0*/  UMOV UR9, 0x400 ;  /* 0x0000040000097882 */ /* 0x000fe20000000000 */
[----:B-1----:R-:W-:-:S02]  /*2500*/  LOP3.LUT R8, R248, 0xc0, RZ, 0xc0, !PT ;  /* 0x000000c0f8087812 */ /* 0x002fc400078ec0ff */
[----:B------:R-:W-:-:S05]  /*2510*/  LOP3.LUT R9, R20, 0x7e, RZ, 0xc0, !PT ;  /* 0x0000007e14097812 */ /* 0x000fca00078ec0ff */
[----:B------:R-:W-:Y:S02]  /*2520*/  IMAD R9, R8, 0x100, R9 ;  /* 0x0000010008097824 */ /* 0x000fe400078e0209 */
[----:B------:R-:W-:Y:S01]  /*2530*/  IMAD.SHL.U32 R0, R0, 0x100, RZ ;  /* 0x0000010000007824 */ /* 0x000fe200078e00ff */
[----:B--2---:R-:W-:-:S03]  /*2540*/  ULEA UR9, UR4, UR9, 0x18 ;  /* 0x0000000904097291 */ /* 0x004fc6000f8ec03f */
[----:B------:R-:W-:-:S06]  /*2550*/  VIADD R250, R0, 0x100 ;  /* 0x0000010000fa7836 */ /* 0x000fcc0000000000 */
[----:B------:R0:W-:Y:S04]  /*2560*/  STS.U16 [R9+UR9+0x800], R3 ;  /* 0x0008000309007988 */ /* 0x0001e80008000409 */
[----:B----4-:R1:W-:Y:S01]  /*2570*/  STS.U16 [R9+UR9+0x400], R5 ;  /* 0x0004000509007988 */ /* 0x0103e20008000409 */
[----:B0-----:R-:W-:-:S03]  /*2580*/  LOP3.LUT R3, R9, 0x10, RZ, 0x3c, !PT ;  /* 0x0000001009037812 */ /* 0x001fc600078e3cff */
[----:B-----5:R-:W-:Y:S01]  /*2590*/  STS.U16 [R9+UR9], R2 ;  /* 0x0000000209007988 */ /* 0x020fe20008000409 */
[----:B-1----:R-:W-:-:S03]  /*25a0*/  LOP3.LUT R5, R9, 0x20, RZ, 0x3c, !PT ;  /* 0x0000002009057812 */ /* 0x002fc600078e3cff */
[----:B------:R-:W-:Y:S04]  /*25b0*/  STS.U16 [R9+UR9+0x1000], R4 ;  /* 0x0010000409007988 */ /* 0x000fe80008000409 */
[----:B---3--:R-:W-:Y:S04]  /*25c0*/  STS.U16 [R9+UR9+0x2000], R245 ;  /* 0x002000f509007988 */ /* 0x008fe80008000409 */
[----:B------:R-:W-:Y:S04]  /*25d0*/  STS.U16 [R9+UR9+0x2400], R244 ;  /* 0x002400f409007988 */ /* 0x000fe80008000409 */
        /* <DEDUP_REMOVED lines=25> */
[----:B------:R0:W-:Y:S01]  /*2770*/  STS.U16 [R3+UR9+0x3c80], R196 ;  /* 0x003c80c403007988 */ /* 0x0001e20008000409 */
[----:B------:R-:W-:-:S03]  /*2780*/  ISETP.GE.AND P0, PT, R250, 0x1, PT ;  /* 0x00000001fa00780c */ /* 0x000fc60003f06270 */
[----:B------:R-:W-:Y:S01]  /*2790*/  STS.U16 [R5+UR9+0x500], R240 ;  /* 0x000500f005007988 */ /* 0x000fe20008000409 */
[----:B0-----:R-:W-:-:S03]  /*27a0*/  LOP3.LUT R3, R9, 0x30, RZ, 0x3c, !PT ;  /* 0x0000003009037812 */ /* 0x001fc600078e3cff */
        /* <DEDUP_REMOVED lines=14> */
[----:B------:R0:W-:Y:S04]  /*2890*/  STS.U16 [R5+UR9+0x3d00], R166 ;  /* 0x003d00a605007988 */ /* 0x0001e80008000409 */
[----:B------:R-:W-:Y:S04]  /*28a0*/  STS.U16 [R3+UR9+0x2180], R162 ;  /* 0x002180a203007988 */ /* 0x000fe80008000409 */
        /* <DEDUP_REMOVED lines=66> */
[----:B------:R-:W-:Y:S01]  /*2cd0*/  STS.U16 [R5+UR9+0x3f00], R42 ;  /* 0x003f002a05007988 */ /* 0x000fe20008000409 */
[----:B------:R-:W-:-:S03]  /*2ce0*/  IMAD.MOV.U32 R9, RZ, RZ, 0x3f800000 ;  /* 0x3f800000ff097424 */ /* 0x000fc600078e00ff */
[----:B------:R0:W-:Y:S01]  /*2cf0*/  STS.U16 [R3+UR9+0x380], R100 ;  /* 0x0003806403007988 */ /* 0x0001e20008000409 */
[----:B------:R-:W-:-:S03]  /*2d00*/  IMAD.MOV.U32 R17, RZ, RZ, -0x800000 ;  /* 0xff800000ff117424 */ /* 0x000fc600078e00ff */
[----:B------:R-:W-:Y:S01]  /*2d10*/  STS.U16 [R3+UR9+0x780], R86 ;  /* 0x0007805603007988 */ /* 0x000fe20008000409 */
[----:B------:R-:W-:-:S03]  /*2d20*/  MOV R176, 0xff800000 ;  /* 0xff80000000b07802 */ /* 0x000fc60000000f00 */
[----:B------:R-:W-:Y:S01]  /*2d30*/  STS.U16 [R3+UR9+0xb80], R58 ;  /* 0x000b803a03007988 */ /* 0x000fe20008000409 */
[----:B------:R-:W-:-:S03]  /*2d40*/  IMAD.MOV.U32 R15, RZ, RZ, -0x800000 ;  /* 0xff800000ff0f7424 */ /* 0x000fc600078e00ff */
[----:B------:R-:W-:Y:S01]  /*2d50*/  STS.U16 [R3+UR9+0xf80], R54 ;  /* 0x000f803603007988 */ /* 0x000fe20008000409 */
[----:B------:R-:W-:-:S03]  /*2d60*/  IMAD.MOV.U32 R14, RZ, RZ, -0x800000 ;  /* 0xff800000ff0e7424 */ /* 0x000fc600078e00ff */
[----:B------:R-:W-:Y:S01]  /*2d70*/  STS.U16 [R3+UR9+0x1380], R52 ;  /* 0x0013803403007988 */ /* 0x000fe20008000409 */
[----:B------:R-:W-:-:S03]  /*2d80*/  IMAD.MOV.U32 R10, RZ, RZ, 0x3f800000 ;  /* 0x3f800000ff0a7424 */ /* 0x000fc600078e00ff */
[----:B------:R-:W-:Y:S01]  /*2d90*/  STS.U16 [R3+UR9+0x1780], R48 ;  /* 0x0017803003007988 */ /* 0x000fe20008000409 */
[----:B------:R-:W-:-:S03]  /*2da0*/  MOV R11, 0x3f800000 ;  /* 0x3f800000000b7802 */ /* 0x000fc60000000f00 */
[----:B------:R-:W-:Y:S01]  /*2db0*/  STS.U16 [R3+UR9+0x1b80], R21 ;  /* 0x001b801503007988 */ /* 0x000fe20008000409 */
[----:B------:R-:W-:-:S03]  /*2dc0*/  IMAD.MOV.U32 R12, RZ, RZ, 0x3f800000 ;  /* 0x3f800000ff0c7424 */ /* 0x000fc600078e00ff */
[----:B------:R-:W-:Y:S01]  /*2dd0*/  STS.U16 [R3+UR9+0x1f80], R38 ;  /* 0x001f802603007988 */ /* 0x000fe20008000409 */
[----:B------:R-:W-:-:S03]  /*2de0*/  CS2R R88, SRZ ;  /* 0x0000000000587805 */ /* 0x000fc6000001ff00 */
        /* <DEDUP_REMOVED lines=11> */
[----:B0-----:R-:W-:-:S03]  /*2ea0*/  CS2R R100, SRZ ;  /* 0x0000000000647805 */ /* 0x001fc6000001ff00 */
[----:B------:R0:W-:Y:S01]  /*2eb0*/  STS.U16 [R3+UR9+0x3780], R27 ;  /* 0x0037801b03007988 */ /* 0x0001e20008000409 */
[----:B------:R-:W-:-:S03]  /*2ec0*/  CS2R R102, SRZ ;  /* 0x0000000000667805 */ /* 0x000fc6000001ff00 */
[----:B------:R1:W-:Y:S01]  /*2ed0*/  STS.U16 [R3+UR9+0x3b80], R238 ;  /* 0x003b80ee03007988 */ /* 0x0003e20008000409 */
[----:B------:R-:W-:Y:S02]  /*2ee0*/  CS2R R104, SRZ ;  /* 0x0000000000687805 */ /* 0x000fe4000001ff00 */
[----:B------:R-:W-:Y:S02]  /*2ef0*/  CS2R R106, SRZ ;  /* 0x00000000006a7805 */ /* 0x000fe4000001ff00 */
[----:B------:R-:W-:Y:S02]  /*2f00*/  CS2R R108, SRZ ;  /* 0x00000000006c7805 */ /* 0x000fe4000001ff00 */
[----:B------:R-:W-:Y:S02]  /*2f10*/  CS2R R110, SRZ ;  /* 0x00000000006e7805 */ /* 0x000fe4000001ff00 */
[----:B------:R-:W-:Y:S02]  /*2f20*/  CS2R R112, SRZ ;  /* 0x0000000000707805 */ /* 0x000fe4000001ff00 */
[----:B------:R-:W-:-:S02]  /*2f30*/  CS2R R114, SRZ ;  /* 0x0000000000727805 */ /* 0x000fc4000001ff00 */
        /* <DEDUP_REMOVED lines=19> */
[----:B0-----:R-:W-:Y:S02]  /*3070*/  CS2R R26, SRZ ;  /* 0x00000000001a7805 */ /* 0x001fe4000001ff00 */
        /* <DEDUP_REMOVED lines=30> */
[C---:B------:R-:W-:Y:S02]  /*3260*/  LOP3.LUT R252, R248.reuse, 0xff, RZ, 0xc0, !PT ;  /* 0x000000fff8fc7812 */ /* 0x040fe400078ec0ff */
[----:B------:R-:W-:Y:S01]  /*3270*/  LOP3.LUT R2, R248, 0xe0, RZ, 0xc0, !PT ;  /* 0x000000e0f8027812 */ /* 0x000fe200078ec0ff */
[----:B-1----:R-:W-:Y:S06]  /*3280*/  @!P0 BRA `(.L_x_0) ;  /* 0x0000003800488947 */ /* 0x002fec0003800000 */
[----:B------:R-:W0:Y:S01]  /*3290*/  LDC.64 R216, c[0x0][0x250] ;  /* 0x00009400ffd87b82 */ /* 0x000e220000000a00 */
[----:B------:R-:W-:Y:S01]  /*32a0*/  SHF.R.U32.HI R4, RZ, 0x2, R248 ;  /* 0x00000002ff047819 */ /* 0x000fe200000116f8 */
[----:B------:R-:W-:Y:S01]  /*32b0*/  ULDC UR4, c[0x0][0x258] ;  /* 0x0000960000047ab9 */ /* 0x000fe20000000800 */
[----:B------:R-:W-:Y:S01]  /*32c0*/  SHF.R.U32.HI R7, RZ, 0x1, R2 ;  /* 0x00000001ff077819 */ /* 0x000fe20000011602 */
[----:B------:R-:W-:Y:S01]  /*32d0*/  IMAD.SHL.U32 R6, R248, 0x40, RZ ;  /* 0x00000040f8067824 */ /* 0x000fe200078e00ff */
[----:B------:R-:W-:Y:S01]  /*32e0*/  SGXT.U32 R2, R4, 0x3 ;  /* 0x000000030402781a */ /* 0x000fe20000000000 */
[----:B------:R-:W-:Y:S01]  /*32f0*/  UIADD3 UR7, UR9, 0x10000, URZ ;  /* 0x0001000009077890 */ /* 0x000fe2000fffe03f */
[----:B------:R-:W-:Y:S01]  /*3300*/  SHF.R.U32.HI R3, RZ, 0x2, R8 ;  /* 0x00000002ff037819 */ /* 0x000fe20000011608 */
[----:B------:R-:W1:Y:S01]  /*3310*/  LDC.64 R250, c[0x0][0x260] ;  /* 0x00009800fffa7b82 */ /* 0x000e620000000a00 */
[----:B------:R-:W-:Y:S01]  /*3320*/  SHF.L.U32 R8, R252, 0x1, RZ ;  /* 0x00000001fc087819 */ /* 0x000fe200000006ff */
[----:B------:R-:W-:Y:S01]  /*3330*/  USHF.R.U32.HI UR7, URZ, 0x4, UR7 ;  /* 0x000000043f077899 */ /* 0x000fe20008011607 */
[----:B------:R-:W-:Y:S01]  /*3340*/  LOP3.LUT R7, R0, R7, R2, 0xfe, !PT ;  /* 0x0000000700077212 */ /* 0x000fe200078efe02 */
[----:B------:R-:W-:Y:S01]  /*3350*/  UMOV UR10, 0xfffffffe ;  /* 0xfffffffe000a7882 */ /* 0x000fe20000000000 */
[C---:B------:R-:W-:Y:S01]  /*3360*/  LOP3.LUT P0, RZ, R248.reuse, 0x80, RZ, 0xc0, !PT ;  /* 0x00000080f8ff7812 */ /* 0x040fe2000780c0ff */
[----:B------:R-:W-:Y:S01]  /*3370*/  USGXT.U32 UR14, UR7, 0xe ;  /* 0x0000000e070e789a */ /* 0x000fe20008000000 */
[----:B------:R-:W-:Y:S01]  /*3380*/  LOP3.LUT R0, R248, 0x7f, RZ, 0xc0, !PT ;  /* 0x0000007ff8007812 */ /* 0x000fe200078ec0ff */
[----:B------:R-:W2:Y:S01]  /*3390*/  LDC R22, c[0x0][0x268] ;  /* 0x00009a00ff167b82 */ /* 0x000ea20000000800 */
[--C-:B------:R-:W-:Y:S01]  /*33a0*/  SHF.R.U32.HI R4, RZ, 0x7, R248.reuse ;  /* 0x00000007ff047819 */ /* 0x100fe200000116f8 */
[----:B------:R-:W-:Y:S01]  /*33b0*/  UIADD3 UR22, UP0, UR14, 0x2, URZ ;  /* 0x000000020e167890 */ /* 0x000fe2000ff1e03f */
[----:B------:R-:W-:Y:S01]  /*33c0*/  SHF.R.U32.HI R5, RZ, 0x5, R248 ;  /* 0x00000005ff057819 */ /* 0x000fe200000116f8 */
[----:B------:R-:W-:Y:S01]  /*33d0*/  IMAD R2, R0, UR4, RZ ;  /* 0x0000000400027c24 */ /* 0x000fe2000f8e02ff */
[----:B------:R-:W-:Y:S01]  /*33e0*/  LOP3.LUT R8, R8, R3, RZ, 0x3c, !PT ;  /* 0x0000000308087212 */ /* 0x000fe200078e3cff */
[----:B------:R-:W-:Y:S01]  /*33f0*/  ULDC.64 UR4, c[0x0][0x218] ;  /* 0x0000860000047ab9 */ /* 0x000fe20000000a00 */
[----:B------:R-:W-:Y:S01]  /*3400*/  SEL R3, RZ, 0x90, !P0 ;  /* 0x00000090ff037807 */ /* 0x000fe20004000000 */
[----:B0-----:R-:W-:Y:S01]  /*3410*/  IMAD R216, R216, UR6, RZ ;  /* 0x00000006d8d87c24 */ /* 0x001fe2000f8e02ff */
[----:B------:R-:W-:Y:S01]  /*3420*/  SGXT.U32 R4, R4, 0x1 ;  /* 0x000000010404781a */ /* 0x000fe20000000000 */
[----:B------:R-:W-:Y:S01]  /*3430*/  UMOV UR11, 0x7fffffdf ;  /* 0x7fffffdf000b7882 */ /* 0x000fe20000000000 */
[----:B------:R-:W-:Y:S01]  /*3440*/  R2UR UR8, R5 ;  /* 0x00000000050872ca */ /* 0x000fe200000e0000 */
[----:B------:R-:W-:Y:S01]  /*3450*/  IMAD.SHL.U32 R0, R216, 0x2, RZ ;  /* 0x00000002d8007824 */ /* 0x000fe200078e00ff */
[----:B------:R-:W-:Y:S01]  /*3460*/  LOP3.LUT R5, R3, 0x7e, R20, 0x78, !PT ;  /* 0x0000007e03057812 */ /* 0x000fe200078e7814 */
[----:B------:R-:W-:Y:S01]  /*3470*/  IMAD.SHL.U32 R3, R2, 0x2, RZ ;  /* 0x0000000202037824 */ /* 0x000fe200078e00ff */
[----:B------:R-:W-:Y:S01]  /*3480*/  SHF.R.U32.HI R9, RZ, 0x5, R248 ;  /* 0x00000005ff097819 */ /* 0x000fe200000116f8 */
[----:B------:R-:W-:Y:S01]  /*3490*/  IMAD R4, R4, R217, RZ ;  /* 0x000000d904047224 */ /* 0x000fe200078e02ff */
[----:B------:R-:W-:Y:S01]  /*34a0*/  LOP3.LUT R6, R5, 0x1000, R6, 0xf8, !PT ;  /* 0x0000100005067812 */ /* 0x000fe200078ef806 */
[----:B------:R-:W-:Y:S01]  /*34b0*/  IMAD.HI R216, R216, 0x2, RZ ;  /* 0x00000002d8d87827 */ /* 0x000fe200078e02ff */
[----:B------:R-:W-:-:S02]  /*34c0*/  IADD3 R211, P0, P1, R3, UR4, R0 ;  /* 0x0000000403d37c10 */ /* 0x000fc4000f91e000 */
[----:B------:R-:W-:Y:S02]  /*34d0*/  CS2R R88, SRZ ;  /* 0x0000000000587805 */ /* 0x000fe4000001ff00 */
[----:B------:R-:W-:Y:S01]  /*34e0*/  LOP3.LUT R0, R248, 0x1f, RZ, 0xc0, !PT ;  /* 0x0000001ff8007812 */ /* 0x000fe200078ec0ff */
[----:B------:R-:W-:Y:S01]  /*34f0*/  IMAD.HI R3, R2, 0x2, RZ ;  /* 0x0000000202037827 */ /* 0x000fe200078e02ff */
[----:B------:R-:W-:Y:S02]  /*3500*/  LEA R2, R217, R4, 0x1 ;  /* 0x00000004d9027211 */ /* 0x000fe400078e08ff */
[----:B------:R-:W-:Y:S02]  /*3510*/  CS2R R90, SRZ ;  /* 0x00000000005a7805 */ /* 0x000fe4000001ff00 */
[----:B------:R-:W-:Y:S01]  /*3520*/  LEA R184, P2, R4, R211, 0x1 ;  /* 0x000000d304b87211 */ /* 0x000fe200078408ff */
[----:B-1----:R-:W-:Y:S01]  /*3530*/  IMAD R5, R0, R251, RZ ;  /* 0x000000fb00057224 */ /* 0x002fe200078e02ff */
[----:B------:R-:W-:Y:S01]  /*3540*/  SGXT.U32 R0, R9, 0x3 ;  /* 0x000000030900781a */ /* 0x000fe20000000000 */
[----:B------:R-:W-:Y:S01]  /*3550*/  IMAD R10, R217, 0x2, R2 ;  /* 0x00000002d90a7824 */ /* 0x000fe200078e0202 */
[----:B------:R-:W-:Y:S01]  /*3560*/  IADD3.X R19, R3, UR5, R216, P0, P1 ;  /* 0x0000000503137c10 */ /* 0x000fe200087e24d8 */
[----:B------:R-:W-:Y:S01]  /*3570*/  IMAD R250, R250, UR6, RZ ;  /* 0x00000006fafa7c24 */ /* 0x000fe2000f8e02ff */
[----:B------:R-:W-:Y:S01]  /*3580*/  SHF.L.U32 R14, R5, 0x1, RZ ;  /* 0x00000001050e7819 */ /* 0x000fe200000006ff */
[C---:B------:R-:W-:Y:S01]  /*3590*/  IMAD R12, R217.reuse, 0x2, R10 ;  /* 0x00000002d90c7824 */ /* 0x040fe200078e020a */
[----:B------:R-:W-:Y:S01]  /*35a0*/  ULDC.64 UR4, c[0x0][0x220] ;  /* 0x0000880000047ab9 */ /* 0x000fe20000000a00 */
[----:B------:R-:W-:Y:S01]  /*35b0*/  IMAD.SHL.U32 R3, R250, 0x2, RZ ;  /* 0x00000002fa037824 */ /* 0x000fe200078e00ff */
[----:B------:R-:W-:Y:S01]  /*35c0*/  LEA R20, P3, R2, R211, 0x1 ;  /* 0x000000d302147211 */ /* 0x000fe200078608ff */
[----:B--2---:R-:W-:Y:S01]  /*35d0*/  IMAD R9, R0, R22, RZ ;  /* 0x0000001600097224 */ /* 0x004fe200078e02ff */
[-C--:B------:R-:W-:Y:S01]  /*35e0*/  LEA.HI.X.SX32 R185, R4, R19.reuse, 0x1, P2 ;  /* 0x0000001304b97211 */ /* 0x080fe200010f0eff */
[C---:B------:R-:W-:Y:S01]  /*35f0*/  IMAD R0, R217.reuse, 0x2, R12 ;  /* 0x00000002d9007824 */ /* 0x040fe200078e020c */
[----:B------:R-:W-:Y:S01]  /*3600*/  IADD3 R24, P0, P1, R14, UR4, R3 ;  /* 0x000000040e187c10 */ /* 0x000fe2000f91e003 */
[----:B------:R-:W-:Y:S01]  /*3610*/  IMAD R3, R22, 0x8, R9 ;  /* 0x0000000816037824 */ /* 0x000fe200078e0209 */
[----:B------:R-:W-:Y:S01]  /*3620*/  LEA.HI.X.SX32 R21, R2, R19, 0x1, P3 ;  /* 0x0000001302157211 */ /* 0x000fe200018f0eff */
[C---:B------:R-:W-:Y:S01]  /*3630*/  IMAD R14, R217.reuse, 0x2, R0 ;  /* 0x00000002d90e7824 */ /* 0x040fe200078e0200 */
[----:B------:R0:W-:Y:S01]  /*3640*/  STL.64 [R1+0x28], R184 ;  /* 0x000028b801007387 */ /* 0x0001e20000100a00 */
[----:B------:R-:W-:Y:S01]  /*3650*/  IMAD R11, R22, 0x8, R3 ;  /* 0x00000008160b7824 */ /* 0x000fe200078e0203 */
[----:B------:R-:W-:Y:S01]  /*3660*/  UMOV UR4, URZ ;  /* 0x0000003f00047c82 */ /* 0x000fe20008000000 */
[----:B------:R-:W-:Y:S01]  /*3670*/  IMAD.HI R250, R250, 0x2, RZ ;  /* 0x00000002fafa7827 */ /* 0x000fe200078e02ff */
[C---:B------:R-:W-:Y:S01]  /*3680*/  LEA R16, R217.reuse, R14, 0x1 ;  /* 0x0000000ed9107211 */ /* 0x040fe200078e08ff */
[----:B------:R1:W-:Y:S01]  /*3690*/  STL.64 [R1+0x20], R20 ;  /* 0x0000201401007387 */ /* 0x0003e20000100a00 */
[----:B------:R-:W-:Y:S01]  /*36a0*/  UIADD3.X UR23, UR4, 0x40000040, URZ, UP0, !UPT ;  /* 0x4000004004177890 */ /* 0x000fe200087fe43f */
[C---:B------:R-:W-:Y:S01]  /*36b0*/  IMAD R13, R22.reuse, 0x8, R11 ;  /* 0x00000008160d7824 */ /* 0x040fe200078e020b */
[----:B------:R-:W-:Y:S01]  /*36c0*/  CS2R R92, SRZ ;  /* 0x00000000005c7805 */ /* 0x000fe2000001ff00 */
[----:B------:R-:W-:Y:S01]  /*36d0*/  IMAD R2, R217, 0x2, R16 ;  /* 0x00000002d9027824 */ /* 0x000fe200078e0210 */
[----:B------:R-:W-:Y:S01]  /*36e0*/  CS2R R94, SRZ ;  /* 0x00000000005e7805 */ /* 0x000fe2000001ff00 */
[----:B------:R-:W-:Y:S01]  /*36f0*/  IMAD R15, R22, 0x8, R13 ;  /* 0x00000008160f7824 */ /* 0x000fe200078e020d */
[----:B0-----:R-:W-:Y:S01]  /*3700*/  LEA R184, P2, R10, R211, 0x1 ;  /* 0x000000d30ab87211 */ /* 0x001fe200078408ff */
[----:B------:R-:W-:Y:S01]  /*3710*/  IMAD.HI R5, R5, 0x2, RZ ;  /* 0x0000000205057827 */ /* 0x000fe200078e02ff */
[----:B------:R-:W-:-:S02]  /*3720*/  LEA R4, R217, R2, 0x1 ;  /* 0x00000002d9047211 */ /* 0x000fc400078e08ff */
[----:B------:R-:W-:Y:S02]  /*3730*/  CS2R R96, SRZ ;  /* 0x0000000000607805 */ /* 0x000fe4000001ff00 */
[----:B------:R-:W-:Y:S01]  /*3740*/  LEA.HI.X.SX32 R185, R10, R19, 0x1, P2 ;  /* 0x000000130ab97211 */ /* 0x000fe200010f0eff */
[----:B------:R-:W-:Y:S01]  /*3750*/  IMAD R17, R22, 0x8, R15 ;  /* 0x0000000816117824 */ /* 0x000fe200078e020f */
[-C--:B-1----:R-:W-:Y:S01]  /*3760*/  LEA R20, P3, R12, R211.reuse, 0x1 ;  /* 0x000000d30c147211 */ /* 0x082fe200078608ff */
[C---:B------:R-:W-:Y:S01]  /*3770*/  IMAD R10, R217.reuse, 0x2, R4 ;  /* 0x00000002d90a7824 */ /* 0x040fe200078e0204 */
[----:B------:R-:W-:Y:S01]  /*3780*/  LEA R244, P4, R4, R211, 0x1 ;  /* 0x000000d304f47211 */ /* 0x000fe200078808ff */
[----:B------:R0:W-:Y:S01]  /*3790*/  STL.64 [R1+0x18], R184 ;  /* 0x000018b801007387 */ /* 0x0001e20000100a00 */
[----:B------:R-:W-:Y:S01]  /*37a0*/  LEA.HI.X.SX32 R21, R12, R19, 0x1, P3 ;  /* 0x000000130c157211 */ /* 0x000fe200018f0eff */
[----:B------:R-:W-:Y:S01]  /*37b0*/  IMAD R18, R22, 0x8, R17 ;  /* 0x0000000816127824 */ /* 0x000fe200078e0211 */
[----:B------:R-:W-:-:S02]  /*37c0*/  LEA R12, R217, R10, 0x1 ;  /* 0x0000000ad90c7211 */ /* 0x000fc400078e08ff */
[----:B------:R-:W-:Y:S02]  /*37d0*/  CS2R R98, SRZ ;  /* 0x0000000000627805 */ /* 0x000fe4000001ff00 */
[----:B------:R-:W-:Y:S01]  /*37e0*/  LEA.HI.X.SX32 R245, R4, R19, 0x1, P4 ;  /* 0x0000001304f57211 */ /* 0x000fe200020f0eff */
[----:B------:R1:W-:Y:S01]  /*37f0*/  STL.64 [R1+0x10], R20 ;  /* 0x0000101401007387 */ /* 0x0003e20000100a00 */
[----:B------:R-:W-:Y:S02]  /*3800*/  IADD3.X R250, R5, UR5, R250, P0, P1 ;  /* 0x0000000505fa7c10 */ /* 0x000fe400087e24fa */
[----:B------:R-:W-:Y:S02]  /*3810*/  CS2R R100, SRZ ;  /* 0x0000000000647805 */ /* 0x000fe4000001ff00 */
[----:B------:R-:W-:Y:S02]  /*3820*/  LEA R206, P1, R3, R24, 0x1 ;  /* 0x0000001803ce7211 */ /* 0x000fe400078208ff */
[----:B------:R-:W-:-:S02]  /*3830*/  CS2R R102, SRZ ;  /* 0x0000000000667805 */ /* 0x000fc4000001ff00 */
[----:B------:R-:W-:Y:S02]  /*3840*/  LEA R208, P0, R9, R24, 0x1 ;  /* 0x0000001809d07211 */ /* 0x000fe400078008ff */
[----:B------:R-:W-:Y:S02]  /*3850*/  CS2R R104, SRZ ;  /* 0x0000000000687805 */ /* 0x000fe4000001ff00 */
[----:B0-----:R-:W-:Y:S02]  /*3860*/  LEA R184, P2, R0, R211, 0x1 ;  /* 0x000000d300b87211 */ /* 0x001fe400078408ff */
[----:B------:R-:W-:Y:S02]  /*3870*/  CS2R R106, SRZ ;  /* 0x00000000006a7805 */ /* 0x000fe4000001ff00 */
[----:B------:R-:W-:Y:S02]  /*3880*/  LEA.HI.X.SX32 R207, R3, R250, 0x1, P1 ;  /* 0x000000fa03cf7211 */ /* 0x000fe400008f0eff */
[----:B------:R-:W-:-:S02]  /*3890*/  CS2R R108, SRZ ;  /* 0x00000000006c7805 */ /* 0x000fc4000001ff00 */
[----:B------:R-:W-:Y:S01]  /*38a0*/  LEA.HI.X.SX32 R185, R0, R19, 0x1, P2 ;  /* 0x0000001300b97211 */ /* 0x000fe200010f0eff */
[C---:B------:R-:W-:Y:S01]  /*38b0*/  IMAD R0, R217.reuse, 0x2, R12 ;  /* 0x00000002d9007824 */ /* 0x040fe200078e020c */
[-C--:B-1----:R-:W-:Y:S02]  /*38c0*/  LEA R20, P3, R14, R211.reuse, 0x1 ;  /* 0x000000d30e147211 */ /* 0x082fe400078608ff */
[----:B------:R-:W-:Y:S02]  /*38d0*/  CS2R R110, SRZ ;  /* 0x00000000006e7805 */ /* 0x000fe4000001ff00 */
[----:B------:R-:W-:Y:S01]  /*38e0*/  LEA R248, P2, R16, R211, 0x1 ;  /* 0x000000d310f87211 */ /* 0x000fe200078408ff */
[----:B------:R0:W-:Y:S01]  /*38f0*/  STL.64 [R1+0x8], R184 ;  /* 0x000008b801007387 */ /* 0x0001e20000100a00 */
[----:B------:R-:W-:Y:S01]  /*3900*/  LEA.HI.X.SX32 R21, R14, R19, 0x1, P3 ;  /* 0x000000130e157211 */ /* 0x000fe200018f0eff */
[----:B------:R-:W-:Y:S01]  /*3910*/  IMAD R14, R217, 0x2, R0 ;  /* 0x00000002d90e7824 */ /* 0x000fe200078e0200 */
[----:B------:R-:W-:-:S02]  /*3920*/  LEA R246, P3, R2, R211, 0x1 ;  /* 0x000000d302f67211 */ /* 0x000fc400078608ff */
[----:B------:R-:W-:Y:S02]  /*3930*/  CS2R R112, SRZ ;  /* 0x0000000000707805 */ /* 0x000fe4000001ff00 */
[----:B------:R-:W-:Y:S01]  /*3940*/  LEA R230, P4, R0, R211, 0x1 ;  /* 0x000000d300e67211 */ /* 0x000fe200078808ff */
[----:B------:R1:W-:Y:S01]  /*3950*/  STL.64 [R1], R20 ;  /* 0x0000001401007387 */ /* 0x0003e20000100a00 */
[----:B------:R-:W-:Y:S02]  /*3960*/  LEA.HI.X.SX32 R247, R2, R19, 0x1, P3 ;  /* 0x0000001302f77211 */ /* 0x000fe400018f0eff */
[----:B------:R-:W-:Y:S02]  /*3970*/  CS2R R114, SRZ ;  /* 0x0000000000727805 */ /* 0x000fe4000001ff00 */
[----:B------:R-:W-:Y:S02]  /*3980*/  LEA R2, R217, R14, 0x1 ;  /* 0x0000000ed9027211 */ /* 0x000fe400078e08ff */
[----:B------:R-:W-:-:S02]  /*3990*/  CS2R R116, SRZ ;  /* 0x0000000000747805 */ /* 0x000fc4000001ff00 */
[-C--:B------:R-:W-:Y:S02]  /*39a0*/  LEA.HI.X.SX32 R231, R0, R19.reuse, 0x1, P4 ;  /* 0x0000001300e77211 */ /* 0x080fe400020f0eff */
[----:B------:R-:W-:Y:S02]  /*39b0*/  CS2R R118, SRZ ;  /* 0x0000000000767805 */ /* 0x000fe4000001ff00 */
[----:B------:R-:W-:Y:S01]  /*39c0*/  LEA.HI.X.SX32 R249, R16, R19, 0x1, P2 ;  /* 0x0000001310f97211 */ /* 0x000fe200010f0eff */
[C---:B------:R-:W-:Y:S01]  /*39d0*/  IMAD R4, R217.reuse, 0x2, R2 ;  /* 0x00000002d9047824 */ /* 0x040fe200078e0202 */
[-C--:B------:R-:W-:Y:S02]  /*39e0*/  LEA R242, P2, R10, R211.reuse, 0x1 ;  /* 0x000000d30af27211 */ /* 0x080fe400078408ff */
[----:B------:R-:W-:Y:S02]  /*39f0*/  CS2R R120, SRZ ;  /* 0x0000000000787805 */ /* 0x000fe4000001ff00 */
[----:B------:R-:W-:Y:S01]  /*3a00*/  LEA R232, P3, R12, R211, 0x1 ;  /* 0x000000d30ce87211 */ /* 0x000fe200078608ff */
[----:B------:R-:W-:Y:S01]  /*3a10*/  IMAD R0, R217, 0x2, R4 ;  /* 0x00000002d9007824 */ /* 0x000fe200078e0204 */
[----:B------:R-:W-:-:S02]  /*3a20*/  LEA.HI.X.SX32 R243, R10, R19, 0x1, P2 ;  /* 0x000000130af37211 */ /* 0x000fc400010f0eff */
[----:B------:R-:W-:Y:S02]  /*3a30*/  CS2R R122, SRZ ;  /* 0x00000000007a7805 */ /* 0x000fe4000001ff00 */
[----:B------:R-:W-:Y:S01]  /*3a40*/  LEA.HI.X.SX32 R233, R12, R19, 0x1, P3 ;  /* 0x000000130ce97211 */ /* 0x000fe200018f0eff */
[----:B------:R-:W-:Y:S01]  /*3a50*/  IMAD.MOV.U32 R12, RZ, RZ, 0x3f800000 ;  /* 0x3f800000ff0c7424 */ /* 0x000fe200078e00ff */
[-C--:B------:R-:W-:Y:S02]  /*3a60*/  LEA R210, P5, R0, R211.reuse, 0x1 ;  /* 0x000000d300d27211 */ /* 0x080fe400078a08ff */
[----:B------:R-:W-:Y:S02]  /*3a70*/  CS2R R124, SRZ ;  /* 0x00000000007c7805 */ /* 0x000fe4000001ff00 */
[----:B------:R-:W-:Y:S02]  /*3a80*/  LEA R226, P2, R14, R211, 0x1 ;  /* 0x000000d30ee27211 */ /* 0x000fe400078408ff */
[----:B------:R-:W-:-:S02]  /*3a90*/  CS2R R126, SRZ ;  /* 0x00000000007e7805 */ /* 0x000fc4000001ff00 */
[-C--:B------:R-:W-:Y:S02]  /*3aa0*/  LEA R214, P3, R2, R211.reuse, 0x1 ;  /* 0x000000d302d67211 */ /* 0x080fe400078608ff */
[----:B------:R-:W-:Y:S02]  /*3ab0*/  CS2R R128, SRZ ;  /* 0x0000000000807805 */ /* 0x000fe4000001ff00 */
[----:B------:R-:W-:Y:S02]  /*3ac0*/  LEA R212, P4, R4, R211, 0x1 ;  /* 0x000000d304d47211 */ /* 0x000fe400078808ff */
[----:B------:R-:W-:Y:S02]  /*3ad0*/  CS2R R130, SRZ ;  /* 0x0000000000827805 */ /* 0x000fe4000001ff00 */
[-C--:B------:R-:W-:Y:S01]  /*3ae0*/  LEA.HI.X.SX32 R211, R0, R19.reuse, 0x1, P5 ;  /* 0x0000001300d37211 */ /* 0x080fe200028f0eff */
[----:B------:R-:W-:Y:S01]  /*3af0*/  IMAD R0, R22, 0x8, R18 ;  /* 0x0000000816007824 */ /* 0x000fe200078e0212 */
[----:B------:R-:W-:-:S02]  /*3b00*/  LEA.HI.X.SX32 R215, R2, R19, 0x1, P3 ;  /* 0x0000001302d77211 */ /* 0x000fc400018f0eff */
[----:B------:R-:W-:Y:S02]  /*3b10*/  CS2R R132, SRZ ;  /* 0x0000000000847805 */ /* 0x000fe4000001ff00 */
[-C--:B------:R-:W-:Y:S02]  /*3b20*/  LEA.HI.X.SX32 R213, R4, R19.reuse, 0x1, P4 ;  /* 0x0000001304d57211 */ /* 0x080fe400020f0eff */
[----:B------:R-:W-:Y:S02]  /*3b30*/  CS2R R134, SRZ ;  /* 0x0000000000867805 */ /* 0x000fe4000001ff00 */
[----:B------:R-:W-:Y:S02]  /*3b40*/  LEA R2, R22, R0, 0x3 ;  /* 0x0000000016027211 */ /* 0x000fe400078e18ff */
[----:B------:R-:W-:Y:S02]  /*3b50*/  CS2R R136, SRZ ;  /* 0x0000000000887805 */ /* 0x000fe4000001ff00 */
[----:B------:R-:W-:-:S02]  /*3b60*/  LEA.HI.X.SX32 R227, R14, R19, 0x1, P2 ;  /* 0x000000130ee37211 */ /* 0x000fc400010f0eff */
[----:B------:R-:W-:Y:S02]  /*3b70*/  CS2R R138, SRZ ;  /* 0x00000000008a7805 */ /* 0x000fe4000001ff00 */
[-C--:B------:R-:W-:Y:S01]  /*3b80*/  LEA R204, P2, R11, R24.reuse, 0x1 ;  /* 0x000000180bcc7211 */ /* 0x080fe200078408ff */
[C---:B------:R-:W-:Y:S01]  /*3b90*/  IMAD R3, R22.reuse, 0x8, R2 ;  /* 0x0000000816037824 */ /* 0x040fe200078e0202 */
[----:B------:R-:W-:Y:S02]  /*3ba0*/  LEA R200, P1, R15, R24, 0x1 ;  /* 0x000000180fc87211 */ /* 0x000fe400078208ff */
[----:B------:R-:W-:Y:S02]  /*3bb0*/  CS2R R140, SRZ ;  /* 0x00000000008c7805 */ /* 0x000fe4000001ff00 */
[-C--:B------:R-:W-:Y:S01]  /*3bc0*/  LEA.HI.X.SX32 R209, R9, R250.reuse, 0x1, P0 ;  /* 0x000000fa09d17211 */ /* 0x080fe200000f0eff */
[C---:B------:R-:W-:Y:S01]  /*3bd0*/  IMAD R4, R22.reuse, 0x8, R3 ;  /* 0x0000000816047824 */ /* 0x040fe200078e0203 */
[----:B------:R-:W-:Y:S01]  /*3be0*/  LEA.HI.X.SX32 R205, R11, R250, 0x1, P2 ;  /* 0x000000fa0bcd7211 */ /* 0x000fe200010f0eff */
[----:B------:R-:W-:Y:S01]  /*3bf0*/  IMAD.MOV.U32 R11, RZ, RZ, 0x3f800000 ;  /* 0x3f800000ff0b7424 */ /* 0x000fe200078e00ff */
[-C--:B------:R-:W-:Y:S01]  /*3c00*/  LEA R202, P0, R13, R24.reuse, 0x1 ;  /* 0x000000180dca7211 */ /* 0x080fe200078008ff */
[----:B------:R-:W-:Y:S01]  /*3c10*/  IMAD R5, R22, 0x8, R4 ;  /* 0x0000000816057824 */ /* 0x000fe200078e0204 */
[----:B------:R-:W-:-:S02]  /*3c20*/  LEA R198, P2, R17, R24, 0x1 ;  /* 0x0000001811c67211 */ /* 0x000fc400078408ff */
[----:B------:R-:W-:Y:S02]  /*3c30*/  CS2R R142, SRZ ;  /* 0x00000000008e7805 */ /* 0x000fe4000001ff00 */
[----:B------:R-:W-:Y:S02]  /*3c40*/  LEA.HI.X.SX32 R201, R15, R250, 0x1, P1 ;  /* 0x000000fa0fc97211 */ /* 0x000fe400008f0eff */
[----:B------:R-:W-:Y:S02]  /*3c50*/  CS2R R144, SRZ ;  /* 0x0000000000907805 */ /* 0x000fe4000001ff00 */
[----:B------:R-:W-:Y:S02]  /*3c60*/  LEA R194, P1, R0, R24, 0x1 ;  /* 0x0000001800c27211 */ /* 0x000fe400078208ff */
[----:B------:R-:W-:Y:S02]  /*3c70*/  CS2R R146, SRZ ;  /* 0x0000000000927805 */ /* 0x000fe4000001ff00 */
[----:B------:R-:W-:-:S02]  /*3c80*/  LEA R9, R22, R5, 0x3 ;  /* 0x0000000516097211 */ /* 0x000fc400078e18ff */
[----:B------:R-:W-:Y:S02]  /*3c90*/  CS2R R148, SRZ ;  /* 0x0000000000947805 */ /* 0x000fe4000001ff00 */
[-C--:B------:R-:W-:Y:S01]  /*3ca0*/  LEA.HI.X.SX32 R203, R13, R250.reuse, 0x1, P0 ;  /* 0x000000fa0dcb7211 */ /* 0x080fe200000f0eff */
[----:B------:R-:W-:Y:S01]  /*3cb0*/  IMAD.MOV.U32 R13, RZ, RZ, -0x800000 ;  /* 0xff800000ff0d7424 */ /* 0x000fe200078e00ff */
[----:B------:R-:W-:Y:S02]  /*3cc0*/  LEA.HI.X.SX32 R199, R17, R250, 0x1, P2 ;  /* 0x000000fa11c77211 */ /* 0x000fe400010f0eff */
[----:B------:R-:W-:Y:S02]  /*3cd0*/  CS2R R150, SRZ ;  /* 0x0000000000967805 */ /* 0x000fe4000001ff00 */
[----:B------:R-:W-:Y:S02]  /*3ce0*/  LEA R196, P0, R18, R24, 0x1 ;  /* 0x0000001812c47211 */ /* 0x000fe400078008ff */
[----:B------:R-:W-:-:S02]  /*3cf0*/  CS2R R26, SRZ ;  /* 0x00000000001a7805 */ /* 0x000fc4000001ff00 */
[----:B------:R-:W-:Y:S02]  /*3d00*/  LEA R192, P2, R2, R24, 0x1 ;  /* 0x0000001802c07211 */ /* 0x000fe400078408ff */
[----:B------:R-:W-:Y:S02]  /*3d10*/  CS2R R28, SRZ ;  /* 0x00000000001c7805 */ /* 0x000fe4000001ff00 */
[-C--:B------:R-:W-:Y:S01]  /*3d20*/  LEA.HI.X.SX32 R195, R0, R250.reuse, 0x1, P1 ;  /* 0x000000fa00c37211 */ /* 0x080fe200008f0eff */
[----:B------:R-:W-:Y:S01]  /*3d30*/  IMAD R0, R22, 0x8, R9 ;  /* 0x0000000816007824 */ /* 0x000fe200078e0209 */
[-C--:B------:R-:W-:Y:S02]  /*3d40*/  LEA.HI.X.SX32 R197, R18, R250.reuse, 0x1, P0 ;  /* 0x000000fa12c57211 */ /* 0x080fe400000f0eff */
[----:B------:R-:W-:Y:S02]  /*3d50*/  CS2R R30, SRZ ;  /* 0x00000000001e7805 */ /* 0x000fe4000001ff00 */
[----:B------:R-:W-:Y:S01]  /*3d60*/  LEA.HI.X.SX32 R193, R2, R250, 0x1, P2 ;  /* 0x000000fa02c17211 */ /* 0x000fe200010f0eff */
[----:B------:R-:W-:Y:S01]  /*3d70*/  IMAD R2, R22, 0x8, R0 ;  /* 0x0000000816027824 */ /* 0x000fe200078e0200 */
[----:B------:R-:W-:-:S02]  /*3d80*/  LEA R190, P0, R3, R24, 0x1 ;  /* 0x0000001803be7211 */ /* 0x000fc400078008ff */
[----:B------:R-:W-:Y:S02]  /*3d90*/  CS2R R32, SRZ ;  /* 0x0000000000207805 */ /* 0x000fe4000001ff00 */
[----:B------:R-:W-:Y:S02]  /*3da0*/  LEA R188, P1, R4, R24, 0x1 ;  /* 0x0000001804bc7211 */ /* 0x000fe400078208ff */
[----:B------:R-:W-:Y:S02]  /*3db0*/  CS2R R34, SRZ ;  /* 0x0000000000227805 */ /* 0x000fe4000001ff00 */
[----:B------:R-:W-:Y:S01]  /*3dc0*/  LEA.HI.X.SX32 R191, R3, R250, 0x1, P0 ;  /* 0x000000fa03bf7211 */ /* 0x000fe200000f0eff */
[----:B------:R-:W-:Y:S01]  /*3dd0*/  IMAD R3, R22, 0x8, R2 ;  /* 0x0000000816037824 */ /* 0x000fe200078e0202 */
[----:B------:R-:W-:Y:S02]  /*3de0*/  LEA R186, P2, R5, R24, 0x1 ;  /* 0x0000001805ba7211 */ /* 0x000fe400078408ff */
[----:B------:R-:W-:-:S02]  /*3df0*/  CS2R R36, SRZ ;  /* 0x0000000000247805 */ /* 0x000fc4000001ff00 */
[-C--:B------:R-:W-:Y:S02]  /*3e00*/  LEA.HI.X.SX32 R189, R4, R250.reuse, 0x1, P1 ;  /* 0x000000fa04bd7211 */ /* 0x080fe400008f0eff */
[----:B------:R-:W-:Y:S02]  /*3e10*/  CS2R R38, SRZ ;  /* 0x0000000000267805 */ /* 0x000fe4000001ff00 */
[----:B------:R-:W-:Y:S01]  /*3e20*/  LEA.HI.X.SX32 R187, R5, R250, 0x1, P2 ;  /* 0x000000fa05bb7211 */ /* 0x000fe200010f0eff */
[----:B------:R-:W-:Y:S01]  /*3e30*/  IMAD.MOV.U32 R5, RZ, RZ, RZ ;  /* 0x000000ffff057224 */ /* 0x000fe200078e00ff */
[-C--:B0-----:R-:W-:Y:S02]  /*3e40*/  LEA R184, P0, R9, R24.reuse, 0x1 ;  /* 0x0000001809b87211 */ /* 0x081fe400078008ff */
[----:B------:R-:W-:Y:S02]  /*3e50*/  CS2R R40, SRZ ;  /* 0x0000000000287805 */ /* 0x000fe4000001ff00 */
[----:B------:R-:W-:-:S02]  /*3e60*/  LEA R22, P1, R0, R24, 0x1 ;  /* 0x0000001800167211 */ /* 0x000fc400078208ff */
[----:B------:R-:W-:Y:S02]  /*3e70*/  CS2R R42, SRZ ;  /* 0x00000000002a7805 */ /* 0x000fe4000001ff00 */
[-C--:B-1----:R-:W-:Y:S02]  /*3e80*/  LEA R20, P2, R2, R24.reuse, 0x1 ;  /* 0x0000001802147211 */ /* 0x082fe400078408ff */
[----:B------:R-:W-:Y:S02]  /*3e90*/  CS2R R44, SRZ ;  /* 0x00000000002c7805 */ /* 0x000fe4000001ff00 */
[----:B------:R-:W-:Y:S02]  /*3ea0*/  LEA R18, P3, R3, R24, 0x1 ;  /* 0x0000001803127211 */ /* 0x000fe400078608ff */
[----:B------:R-:W-:Y:S02]  /*3eb0*/  CS2R R24, SRZ ;  /* 0x0000000000187805 */ /* 0x000fe4000001ff00 */
[-C--:B------:R-:W-:Y:S01]  /*3ec0*/  LEA.HI.X.SX32 R185, R9, R250.reuse, 0x1, P0 ;  /* 0x000000fa09b97211 */ /* 0x080fe200000f0eff */
[----:B------:R-:W-:Y:S01]  /*3ed0*/  IMAD.MOV.U32 R9, RZ, RZ, 0x3f800000 ;  /* 0x3f800000ff097424 */ /* 0x000fe200078e00ff */
[-C--:B------:R-:W-:Y:S01]  /*3ee0*/  LEA.HI.X.SX32 R23, R0, R250.reuse, 0x1, P1 ;  /* 0x000000fa00177211 */ /* 0x080fe200008f0eff */
[----:B------:R-:W-:Y:S01]  /*3ef0*/  IMAD.MOV.U32 R0, RZ, RZ, -0x800000 ;  /* 0xff800000ff007424 */ /* 0x000fe200078e00ff */
[----:B------:R-:W-:-:S02]  /*3f00*/  LEA.HI.X.SX32 R21, R2, R250, 0x1, P2 ;  /* 0x000000fa02157211 */ /* 0x000fc400010f0eff */
[----:B------:R-:W-:Y:S02]  /*3f10*/  CS2R R46, SRZ ;  /* 0x00000000002e7805 */ /* 0x000fe4000001ff00 */
[----:B------:R-:W-:Y:S01]  /*3f20*/  LEA.HI.X.SX32 R19, R3, R250, 0x1, P3 ;  /* 0x000000fa03137211 */ /* 0x000fe200018f0eff */
[----:B------:R-:W-:Y:S01]  /*3f30*/  IMAD.MOV.U32 R3, RZ, RZ, RZ ;  /* 0x000000ffff037224 */ /* 0x000fe200078e00ff */
[----:B------:R-:W-:Y:S02]  /*3f40*/  MOV R4, 0xff800000 ;  /* 0xff80000000047802 */ /* 0x000fe40000000f00 */
[----:B------:R-:W-:Y:S02]  /*3f50*/  CS2R R48, SRZ ;  /* 0x0000000000307805 */ /* 0x000fe4000001ff00 */
[----:B------:R-:W-:Y:S02]  /*3f60*/  MOV R10, 0x3f800000 ;  /* 0x3f800000000a7802 */ /* 0x000fe40000000f00 */
[----:B------:R-:W-:-:S02]  /*3f70*/  CS2R R50, SRZ ;  /* 0x0000000000327805 */ /* 0x000fc4000001ff00 */
[----:B------:R-:W-:Y:S02]  /*3f80*/  MOV R2, 0xff800000 ;  /* 0xff80000000027802 */ /* 0x000fe40000000f00 */
        /* <DEDUP_REMOVED lines=14> */
[----:B------:R-:W-:Y:S01]  /*4070*/  CS2R R80, SRZ ;  /* 0x0000000000507805 */ /* 0x000fe2000001ff00 */
[----:B------:R-:W-:Y:S01]  /*4080*/  UMOV UR15, URZ ;  /* 0x0000003f000f7c82 */ /* 0x000fe20008000000 */
[----:B------:R-:W-:Y:S02]  /*4090*/  CS2R R82, SRZ ;  /* 0x0000000000527805 */ /* 0x000fe4000001ff00 */
[----:B------:R-:W-:-:S02]  /*40a0*/  CS2R R84, SRZ ;  /* 0x0000000000547805 */ /* 0x000fc4000001ff00 */
[----:B------:R-:W-:Y:S02]  /*40b0*/  CS2R R86, SRZ ;  /* 0x0000000000567805 */ /* 0x000fe4000001ff00 */
[C---:B------:R-:W-:Y:S01]  /*40c0*/  LOP3.LUT R16, R6.reuse, 0x20, RZ, 0x3c, !PT ;  /* 0x0000002006107812 */ /* 0x040fe200078e3cff */
[----:B------:R-:W-:Y:S01]  /*40d0*/  UIADD3.64 UR10, UR14, -UR10, URZ ;  /* 0x8000000a0e0a7297 */ /* 0x000fe2000fffe03f */
[C---:B------:R-:W-:Y:S01]  /*40e0*/  LOP3.LUT R15, R6.reuse, 0x40, RZ, 0x3c, !PT ;  /* 0x00000040060f7812 */ /* 0x040fe200078e3cff */
[----:B------:R-:W-:Y:S01]  /*40f0*/  UMOV UR5, URZ ;  /* 0x0000003f00057c82 */ /* 0x000fe20008000000 */
[----:B------:R-:W-:Y:S01]  /*4100*/  LOP3.LUT R14, R6, 0x60, RZ, 0x3c, !PT ;  /* 0x00000060060e7812 */ /* 0x000fe200078e3cff */
[----:B------:R-:W-:Y:S02]  /*4110*/  UIADD3.64 UR26, UR22, 0x2, URZ ;  /* 0x00000002161a7897 */ /* 0x000fe4000fffe03f */
[----:B------:R-:W-:Y:S02]  /*4120*/  UIADD3.64 UR30, UR22, 0x4, URZ ;  /* 0x00000004161e7897 */ /* 0x000fe4000fffe03f */
[----:B------:R-:W-:-:S02]  /*4130*/  UIADD3.64 UR34, UR22, 0xfe, URZ ;  /* 0x000000fe16227897 */ /* 0x000fc4000fffe03f */
[----:B------:R-:W-:Y:S02]  /*4140*/  UIADD3.64 UR38, UR22, 0x100, URZ ;  /* 0x0000010016267897 */ /* 0x000fe4000fffe03f */
[----:B------:R-:W-:Y:S02]  /*4150*/  UIADD3.64 UR42, UR22, 0x102, URZ ;  /* 0x00000102162a7897 */ /* 0x000fe4000fffe03f */
[----:B------:R-:W-:Y:S01]  /*4160*/  UIADD3.64 UR46, UR22, 0x104, URZ ;  /* 0x00000104162e7897 */ /* 0x000fe2000fffe03f */
[----:B------:R-:W-:Y:S01]  /*4170*/  ULDC UR7, c[0x0][0x238] ;  /* 0x00008e0000077ab9 */ /* 0x000fe20000000800 */
[----:B------:R-:W-:Y:S01]  /*4180*/  UMOV UR18, UR14 ;  /* 0x0000000e00127c82 */ /* 0x000fe20008000000 */
[----:B------:R-:W-:Y:S01]  /*4190*/  UMOV UR19, 0x40000040 ;  /* 0x4000004000137882 */ /* 0x000fe20000000000 */
[----:B------:R-:W-:-:S08]  /*41a0*/  UMOV UR15, 0x80000020 ;  /* 0x80000020000f7882 */ /* 0x000fd00000000000 */
.L_x_1:
[----:B------:R-:W2:Y:S04]  /*41b0*/  LDL.64 R14, [R1+0x28] ;  /* 0x00002800010e7983 */ /* 0x000ea80000100a00 */
[----:B------:R-:W3:Y:S04]  /*41c0*/  LDL.64 R220, [R1+0x8] ;  /* 0x0000080001dc7983 */ /* 0x000ee80000100a00 */
[----:B------:R-:W4:Y:S04]  /*41d0*/  LDL.64 R224, [R1+0x20] ;  /* 0x0000200001e07983 */ /* 0x000f280000100a00 */
[----:B------:R-:W5:Y:S04]  /*41e0*/  LDL.64 R16, [R1] ;  /* 0x0000000001107983 */ /* 0x000f680000100a00 */
[----:B------:R-:W5:Y:S04]  /*41f0*/  LDL.64 R222, [R1+0x18] ;  /* 0x0000180001de7983 */ /* 0x000f680000100a00 */
[----:B------:R-:W5:Y:S01]  /*4200*/  LDL.64 R218, [R1+0x10] ;  /* 0x0000100001da7983 */ /* 0x000f620000100a00 */
[----:B------:R-:W-:-:S04]  /*4210*/  IMAD.WIDE R154, R5, 0x2, R226 ;  /* 0x00000002059a7825 */ /* 0x000fc800078e02e2 */
[C---:B------:R-:W-:Y:S02]  /*4220*/  IMAD.WIDE R156, R5.reuse, 0x2, R214 ;  /* 0x00000002059c7825 */ /* 0x040fe400078e02d6 */
[----:B------:R-:W5:Y:S02]  /*4230*/  LDG.E.U16 R155, desc[UR12][R154.64] ;  /* 0x0000000c9a9b7981 */ /* 0x000f64000c1e1500 */
[C---:B------:R-:W-:Y:S02]  /*4240*/  IMAD.WIDE R160, R5.reuse, 0x2, R248 ;  /* 0x0000000205a07825 */ /* 0x040fe400078e02f8 */
[----:B------:R-:W5:Y:S02]  /*4250*/  LDG.E.U16 R156, desc[UR12][R156.64] ;  /* 0x0000000c9c9c7981 */ /* 0x000f64000c1e1500 */
[C---:B------:R-:W-:Y:S02]  /*4260*/  IMAD.WIDE R152, R5.reuse, 0x2, R232 ;  /* 0x0000000205987825 */ /* 0x040fe400078e02e8 */
[----:B------:R-:W5:Y:S04]  /*4270*/  LDG.E.U16 R173, desc[UR12][R160.64] ;  /* 0x0000000ca0ad7981 */ /* 0x000f68000c1e1500 */
[----:B------:R-:W5:Y:S01]  /*4280*/  LDG.E.U16 R216, desc[UR12][R152.64] ;  /* 0x0000000c98d87981 */ /* 0x000f62000c1e1500 */
[----:B--2---:R-:W-:-:S04]  /*4290*/  IMAD.WIDE R14, R5, 0x2, R14 ;  /* 0x00000002050e7825 */ /* 0x004fc800078e020e */
[C---:B---3--:R-:W-:Y:S01]  /*42a0*/  IMAD.WIDE R162, R5.reuse, 0x2, R220 ;  /* 0x0000000205a27825 */ /* 0x048fe200078e02dc */
[----:B------:R0:W2:Y:S03]  /*42b0*/  LDG.E.U16 R169, desc[UR12][R14.64] ;  /* 0x0000000c0ea97981 */ /* 0x0000a6000c1e1500 */
[C---:B----4-:R-:W-:Y:S01]  /*42c0*/  IMAD.WIDE R164, R5.reuse, 0x2, R224 ;  /* 0x0000000205a47825 */ /* 0x050fe200078e02e0 */
[----:B------:R-:W3:Y:S03]  /*42d0*/  LDG.E.U16 R171, desc[UR12][R162.64] ;  /* 0x0000000ca2ab7981 */ /* 0x000ee6000c1e1500 */
[C---:B-----5:R-:W-:Y:S01]  /*42e0*/  IMAD.WIDE R158, R5.reuse, 0x2, R16 ;  /* 0x00000002059e7825 */ /* 0x060fe200078e0210 */
[----:B------:R-:W4:Y:S03]  /*42f0*/  LDG.E.U16 R168, desc[UR12][R164.64] ;  /* 0x0000000ca4a87981 */ /* 0x000f26000c1e1500 */
[C---:B0-----:R-:W-:Y:S01]  /*4300*/  IMAD.WIDE R14, R5.reuse, 0x2, R244 ;  /* 0x00000002050e7825 */ /* 0x041fe200078e02f4 */
[----:B------:R0:W5:Y:S03]  /*4310*/  LDG.E.U16 R172, desc[UR12][R158.64] ;  /* 0x0000000c9eac7981 */ /* 0x000166000c1e1500 */
[C---:B------:R-:W-:Y:S01]  /*4320*/  IMAD.WIDE R16, R5.reuse, 0x2, R242 ;  /* 0x0000000205107825 */ /* 0x040fe200078e02f2 */
[----:B------:R-:W4:Y:S03]  /*4330*/  LDG.E.U16 R175, desc[UR12][R14.64] ;  /* 0x0000000c0eaf7981 */ /* 0x000f26000c1e1500 */
[----:B------:R-:W-:-:S02]  /*4340*/  IMAD.WIDE R166, R5, 0x2, R222 ;  /* 0x0000000205a67825 */ /* 0x000fc400078e02de */
[----:B------:R-:W5:Y:S02]  /*4350*/  LDG.E.U16 R16, desc[UR12][R16.64] ;  /* 0x0000000c10107981 */ /* 0x000f64000c1e1500 */
[C---:B0-----:R-:W-:Y:S02]  /*4360*/  IMAD.WIDE R158, R5.reuse, 0x2, R212 ;  /* 0x00000002059e7825 */ /* 0x041fe400078e02d4 */
[----:B------:R0:W5:Y:S02]  /*4370*/  LDG.E.U16 R170, desc[UR12][R166.64] ;  /* 0x0000000ca6aa7981 */ /* 0x000164000c1e1500 */
[C---:B------:R-:W-:Y:S02]  /*4380*/  IMAD.WIDE R160, R5.reuse, 0x2, R218 ;  /* 0x0000000205a07825 */ /* 0x040fe400078e02da */
[----:B------:R-:W5:Y:S02]  /*4390*/  LDG.E.U16 R218, desc[UR12][R158.64] ;  /* 0x0000000c9eda7981 */ /* 0x000f64000c1e1500 */
[----:B------:R-:W-:-:S02]  /*43a0*/  IMAD.WIDE R162, R5, 0x2, R246 ;  /* 0x0000000205a27825 */ /* 0x000fc400078e02f6 */
[----:B------:R-:W5:Y:S02]  /*43b0*/  LDG.E.U16 R14, desc[UR12][R160.64] ;  /* 0x0000000ca00e7981 */ /* 0x000f64000c1e1500 */
[C---:B------:R-:W-:Y:S02]  /*43c0*/  IMAD.WIDE R164, R5.reuse, 0x2, R230 ;  /* 0x0000000205a47825 */ /* 0x040fe400078e02e6 */
[----:B------:R-:W5:Y:S02]  /*43d0*/  LDG.E.U16 R15, desc[UR12][R162.64] ;  /* 0x0000000ca20f7981 */ /* 0x000f64000c1e1500 */
[----:B0-----:R-:W-:Y:S02]  /*43e0*/  IMAD.WIDE R166, R5, 0x2, R210 ;  /* 0x0000000205a67825 */ /* 0x001fe400078e02d2 */
[----:B------:R-:W5:Y:S04]  /*43f0*/  LDG.E.U16 R17, desc[UR12][R164.64] ;  /* 0x0000000ca4117981 */ /* 0x000f68000c1e1500 */
[----:B------:R-:W5:Y:S01]  /*4400*/  LDG.E.U16 R219, desc[UR12][R166.64] ;  /* 0x0000000ca6db7981 */ /* 0x000f62000c1e1500 */
[----:B------:R-:W-:Y:S01]  /*4410*/  BAR.SYNC.DEFER_BLOCKING 0x0 ;  /* 0x0000000000007b1d */ /* 0x000fe20000010000 */
[----:B------:R-:W-:-:S02]  /*4420*/  LOP3.LUT R220, R6, 0x20, RZ, 0x3c, !PT ;  /* 0x0000002006dc7812 */ /* 0x000fc400078e3cff */
[----:B------:R-:W-:-:S03]  /*4430*/  LOP3.LUT R221, R6, 0x40, RZ, 0x3c, !PT ;  /* 0x0000004006dd7812 */ /* 0x000fc600078e3cff */
[----:B------:R-:W-:Y:S01]  /*4440*/  STS.U16 [R6+UR9+0x10c00], R155 ;  /* 0x010c009b06007988 */ /* 0x000fe20008000409 */
[----:B------:R-:W-:-:S04]  /*4450*/  USHF.L.U32 UR16, UR8, 0x8, URZ ;  /* 0x0000000808107899 */ /* 0x000fc8000800063f */
[----:B------:R-:W-:-:S04]  /*4460*/  ULOP3.LUT UR16, UR16, 0x400, URZ, 0xc0, !UPT ;  /* 0x0000040010107892 */ /* 0x000fc8000f8ec03f */
[----:B------:R-:W-:-:S04]  /*4470*/  ULEA.HI UR16, UR9, UR16, URZ, 0x1c ;  /* 0x0000001009107291 */ /* 0x000fc8000f8fe03f */
[----:B------:R-:W-:Y:S01]  /*4480*/  ULOP3.LUT UR16, UR16, 0x3fff, URZ, 0xc0, !UPT ;  /* 0x00003fff10107892 */ /* 0x000fe2000f8ec03f */
[----:B------:R-:W-:-:S03]  /*4490*/  UMOV UR17, 0x40000040 ;  /* 0x4000004000117882 */ /* 0x000fc60000000000 */
[----:B------:R-:W-:Y:S01]  /*44a0*/  UIADD3 UR20, UP0, UR16, 0x80, URZ ;  /* 0x0000008010147890 */ /* 0x000fe2000ff1e03f */
[----:B--2---:R-:W-:Y:S04]  /*44b0*/  STS.U16 [R6+UR9+0x10000], R169 ;  /* 0x010000a906007988 */ /* 0x004fe80008000409 */
[----:B---3--:R-:W-:Y:S04]  /*44c0*/  STS.U16 [R6+UR9+0x10400], R171 ;  /* 0x010400ab06007988 */ /* 0x008fe80008000409 */
[----:B----4-:R-:W-:Y:S04]  /*44d0*/  STS.U16 [R6+UR9+0x10800], R175 ;  /* 0x010800af06007988 */ /* 0x010fe80008000409 */
[----:B------:R-:W-:Y:S04]  /*44e0*/  STS.U16 [R220+UR9+0x10100], R168 ;  /* 0x010100a8dc007988 */ /* 0x000fe80008000409 */
[----:B-----5:R-:W-:Y:S04]  /*44f0*/  STS.U16 [R220+UR9+0x10500], R172 ;  /* 0x010500acdc007988 */ /* 0x020fe80008000409 */
[----:B------:R-:W-:Y:S04]  /*4500*/  STS.U16 [R220+UR9+0x10900], R16 ;  /* 0x01090010dc007988 */ /* 0x000fe80008000409 */
[----:B------:R0:W-:Y:S04]  /*4510*/  STS.U16 [R220+UR9+0x10d00], R156 ;  /* 0x010d009cdc007988 */ /* 0x0001e80008000409 */
[----:B------:R-:W-:Y:S04]  /*4520*/  STS.U16 [R221+UR9+0x10200], R170 ;  /* 0x010200aadd007988 */ /* 0x000fe80008000409 */
[----:B------:R1:W-:Y:S01]  /*4530*/  STS.U16 [R221+UR9+0x10600], R173 ;  /* 0x010600addd007988 */ /* 0x0003e20008000409 */
[----:B0-----:R-:W-:-:S03]  /*4540*/  LOP3.LUT R220, R6, 0x60, RZ, 0x3c, !PT ;  /* 0x0000006006dc7812 */ /* 0x001fc600078e3cff */
[----:B------:R-:W-:Y:S04]  /*4550*/  STS.U16 [R221+UR9+0x10a00], R216 ;  /* 0x010a00d8dd007988 */ /* 0x000fe80008000409 */
[----:B------:R-:W-:Y:S04]  /*4560*/  STS.U16 [R221+UR9+0x10e00], R218 ;  /* 0x010e00dadd007988 */ /* 0x000fe80008000409 */
[----:B------:R0:W-:Y:S04]  /*4570*/  STS.U16 [R220+UR9+0x10300], R14 ;  /* 0x0103000edc007988 */ /* 0x0001e80008000409 */
[----:B------:R-:W-:Y:S04]  /*4580*/  STS.U16 [R220+UR9+0x10700], R15 ;  /* 0x0107000fdc007988 */ /* 0x000fe80008000409 */
[----:B------:R-:W-:Y:S04]  /*4590*/  STS.U16 [R220+UR9+0x10b00], R17 ;  /* 0x010b0011dc007988 */ /* 0x000fe80008000409 */
[----:B------:R2:W-:Y:S01]  /*45a0*/  STS.U16 [R220+UR9+0x10f00], R219 ;  /* 0x010f00dbdc007988 */ /* 0x0005e20008000409 */
[----:B------:R3:W-:Y:S06]  /*45b0*/  MEMBAR.ALL.CTA ;  /* 0x0000000000007992 */ /* 0x0007ec0000008000 */
[----:B---3--:R-:W3:Y:S02]  /*45c0*/  FENCE.VIEW.ASYNC.S ;  /* 0x00000000000073c6 */ /* 0x008ee40000000000 */
[----:B---3--:R-:W-:Y:S06]  /*45d0*/  BAR.SYNC.DEFER_BLOCKING 0x0 ;  /* 0x0000000000007b1d */ /* 0x008fec0000010000 */
[----:B-1----:R-:W-:-:S06]  /*45e0*/  WARPGROUP.ARRIVE ;  /* 0x00000000000079c5 */ /* 0x002fcc0000000000 */
[----:B------:R-:W-:Y:S01]  /*45f0*/  HGMMA.64x32x16.F32 R168, gdesc[UR16].tnspA, RZ, !UPT ;  /* 0x2060000010a879f0 */ /* 0x000fe2000c7008ff */
[----:B------:R-:W-:Y:S02]  /*4600*/  UMOV UR16, URZ ;  /* 0x0000003f00107c82 */ /* 0x000fe40008000000 */
[----:B------:R-:W-:-:S04]  /*4610*/  UIADD3.X UR21, UR16, 0x40000040, URZ, UP0, !UPT ;  /* 0x4000004010157890 */ /* 0x000fc800087fe43f */
[----:B------:R-:W-:-:S05]  /*4620*/  UIADD3.64 UR24, UR20, 0x80, URZ ;  /* 0x0000008014187897 */ /* 0x000fca000fffe03f */
[----:B------:R-:W-:Y:S01]  /*4630*/  HGMMA.64x32x16.F32 R168, gdesc[UR20].tnspA, R168 ;  /* 0x2060000014a879f0 */ /* 0x000fe200087008a8 */
[----:B------:R-:W-:-:S03]  /*4640*/  UIADD3.64 UR28, UR20, 0x100, URZ ;  /* 0x00000100141c7897 */ /* 0x000fc6000fffe03f */
[----:B------:R-:W-:Y:S01]  /*4650*/  HGMMA.64x32x16.F32 R168, gdesc[UR24].tnspA, R168 ;  /* 0x2060000018a879f0 */ /* 0x000fe200087008a8 */
[----:B------:R-:W-:-:S05]  /*4660*/  UIADD3.64 UR32, UR20, 0x180, URZ ;  /* 0x0000018014207897 */ /* 0x000fca000fffe03f */
[----:B------:R-:W-:Y:S01]  /*4670*/  HGMMA.64x32x16.F32 R168, gdesc[UR28].tnspA, R168 ;  /* 0x206000001ca879f0 */ /* 0x000fe200087008a8 */
[----:B------:R-:W-:-:S03]  /*4680*/  UIADD3.64 UR36, UR20, 0x200, URZ ;  /* 0x0000020014247897 */ /* 0x000fc6000fffe03f */
[----:B------:R-:W-:Y:S01]  /*4690*/  HGMMA.64x32x16.F32 R168, gdesc[UR32].tnspA, R168 ;  /* 0x2060000020a879f0 */ /* 0x000fe200087008a8 */
[----:B------:R-:W-:-:S05]  /*46a0*/  UIADD3.64 UR40, UR20, 0x280, URZ ;  /* 0x0000028014287897 */ /* 0x000fca000fffe03f */
[----:B------:R-:W-:Y:S01]  /*46b0*/  HGMMA.64x32x16.F32 R168, gdesc[UR36].tnspA, R168 ;  /* 0x2060000024a879f0 */ /* 0x000fe200087008a8 */
[----:B------:R-:W-:Y:S02]  /*46c0*/  UIADD3.64 UR44, UR20, 0x300, URZ ;  /* 0x00000300142c7897 */ /* 0x000fe4000fffe03f */
[----:B------:R-:W-:Y:S01]  /*46d0*/  UIADD3.64 UR16, UR20, 0x780, URZ ;  /* 0x0000078014107897 */ /* 0x000fe2000fffe03f */
[----:B------:R-:W-:Y:S01]  /*46e0*/  HGMMA.64x32x16.F32 R168, gdesc[UR40].tnspA, R168 ;  /* 0x2060000028a879f0 */ /* 0x000fe200087008a8 */
[----:B------:R-:W-:-:S05]  /*46f0*/  UIADD3.64 UR48, UR20, 0x800, URZ ;  /* 0x0000080014307897 */ /* 0x000fca000fffe03f */
[----:B------:R-:W-:Y:S04]  /*4700*/  HGMMA.64x32x16.F32 R168, gdesc[UR44].tnspA, R168 ;  /* 0x206000002ca879f0 */ /* 0x000fe800087008a8 */
[----:B------:R-:W-:Y:S01]  /*4710*/  HGMMA.64x32x16.F32 R152, gdesc[UR16].tnspA, RZ, !UPT ;  /* 0x20600000109879f0 */ /* 0x000fe2000c7008ff */
[----:B------:R-:W-:Y:S01]  /*4720*/  UMOV UR50, UR22 ;  /* 0x0000001600327c82 */ /* 0x000fe20008000000 */
[----:B------:R-:W-:Y:S01]  /*4730*/  UMOV UR51, UR23 ;  /* 0x0000001700337c82 */ /* 0x000fe20008000000 */
[----:B------:R-:W-:Y:S01]  /*4740*/  UIADD3.64 UR24, UR20, 0x880, URZ ;  /* 0x0000088014187897 */ /* 0x000fe2000fffe03f */
[----:B------:R-:W-:Y:S01]  /*4750*/  HGMMA.64x32x16.F32 R152, gdesc[UR48].tnspA, R152 ;  /* 0x20600000309879f0 */ /* 0x000fe20008700898 */
[----:B------:R-:W-:-:S07]  /*4760*/  UIADD3.64 UR28, UR20, 0x900, URZ ;  /* 0x00000900141c7897 */ /* 0x000fce000fffe03f */
        /* <DEDUP_REMOVED lines=9> */
[----:B0-----:R-:W0:Y:S01]  /*4800*/  S2R R14, SR_TID.X ;  /* 0x00000000000e7919 */ /* 0x001e220000002100 */
[----:B------:R-:W-:Y:S02]  /*4810*/  LOP3.LUT R222, R7, 0x8, RZ, 0xfc, !PT ;  /* 0x0000000807de7812 */ /* 0x000fe400078efcff */
[----:B------:R-:W-:Y:S01]  /*4820*/  HGMMA.64x32x16.F32 R152, gdesc[UR44].tnspA, R152, gsb0 ;  /* 0x206000002c9879f0 */ /* 0x000fe20008000898 */
[----:B0-----:R-:W-:-:S05]  /*4830*/  IMAD.SHL.U32 R14, R14, 0x2, RZ ;  /* 0x000000020e0e7824 */ /* 0x001fca00078e00ff */
[----:B------:R-:W-:-:S04]  /*4840*/  LOP3.LUT R14, R14, 0x6, RZ, 0xc0, !PT ;  /* 0x000000060e0e7812 */ /* 0x000fc800078ec0ff */
[----:B------:R-:W-:-:S04]  /*4850*/  IADD3 R224, P2, R14, UR5, RZ ;  /* 0x000000050ee07c10 */ /* 0x000fc8000ff5e0ff */
[C---:B--2---:R-:W-:Y:S01]  /*4860*/  IADD3 R220, P3, R224.reuse, 0x9, RZ ;  /* 0x00000009e0dc7810 */ /* 0x044fe20007f7e0ff */
[----:B------:R-:W-:Y:S01]  /*4870*/  IMAD.X R225, RZ, RZ, UR4, P2 ;  /* 0x00000004ffe17e24 */ /* 0x000fe200090e06ff */
[C---:B------:R-:W-:Y:S02]  /*4880*/  IADD3 R219, P4, R224.reuse, 0x8, RZ ;  /* 0x00000008e0db7810 */ /* 0x040fe40007f9e0ff */
[CC--:B------:R-:W-:Y:S01]  /*4890*/  ISETP.GT.U32.AND P6, PT, R224.reuse, R222.reuse, PT ;  /* 0x000000dee000720c */ /* 0x0c0fe20003fc4070 */
[----:B------:R-:W-:Y:S01]  /*48a0*/  IMAD.X R16, RZ, RZ, R225, P3 ;  /* 0x000000ffff107224 */ /* 0x000fe200018e06e1 */
[C---:B------:R-:W-:Y:S02]  /*48b0*/  ISETP.GE.U32.AND P0, PT, R224.reuse, R222, PT ;  /* 0x000000dee000720c */ /* 0x040fe40003f06070 */
[----:B------:R-:W-:Y:S02]  /*48c0*/  IADD3.X R17, RZ, R225, RZ, P4, !PT ;  /* 0x000000e1ff117210 */ /* 0x000fe400027fe4ff */
[----:B------:R-:W-:-:S02]  /*48d0*/  IADD3 R223, P3, R224, 0x11, RZ ;  /* 0x00000011e0df7810 */ /* 0x000fc40007f7e0ff */
[C---:B------:R-:W-:Y:S02]  /*48e0*/  IADD3 R221, P4, R224.reuse, 0x10, RZ ;  /* 0x00000010e0dd7810 */ /* 0x040fe40007f9e0ff */
[C---:B------:R-:W-:Y:S02]  /*48f0*/  ISETP.GE.U32.AND P1, PT, R224.reuse, R7, PT ;  /* 0x00000007e000720c */ /* 0x040fe40003f26070 */
[C---:B------:R-:W-:Y:S01]  /*4900*/  ISETP.GT.U32.AND.EX P6, PT, R225.reuse, RZ, PT, P6 ;  /* 0x000000ffe100720c */ /* 0x040fe20003fc4160 */
[--C-:B------:R-:W-:Y:S01]  /*4910*/  IMAD.X R15, RZ, RZ, R225.reuse, P3 ;  /* 0x000000ffff0f7224 */ /* 0x100fe200018e06e1 */
[C---:B------:R-:W-:Y:S01]  /*4920*/  ISETP.GE.U32.AND.EX P0, PT, R225.reuse, RZ, PT, P0 ;  /* 0x000000ffe100720c */ /* 0x040fe20003f06100 */
[----:B------:R-:W-:Y:S01]  /*4930*/  IMAD.X R218, RZ, RZ, R225, P4 ;  /* 0x000000ffffda7224 */ /* 0x000fe200020e06e1 */
[----:B------:R-:W-:Y:S02]  /*4940*/  IADD3 R228, P3, R224, 0x19, RZ ;  /* 0x00000019e0e47810 */ /* 0x000fe40007f7e0ff */
[----:B------:R-:W-:-:S02]  /*4950*/  ISETP.GE.U32.AND.EX P1, PT, R225, RZ, PT, P1 ;  /* 0x000000ffe100720c */ /* 0x000fc40003f26110 */
[C---:B------:R-:W-:Y:S02]  /*4960*/  IADD3 R229, P4, R224.reuse, 0x18, RZ ;  /* 0x00000018e0e57810 */ /* 0x040fe40007f9e0ff */
[C---:B------:R-:W-:Y:S02]  /*4970*/  LOP3.LUT R234, R7.reuse, 0x80, RZ, 0xfc, !PT ;  /* 0x0000008007ea7812 */ /* 0x040fe400078efcff */
[----:B------:R-:W-:Y:S02]  /*4980*/  LOP3.LUT R235, R7, 0x88, RZ, 0xfc, !PT ;  /* 0x0000008807eb7812 */ /* 0x000fe400078efcff */
[C---:B------:R-:W-:Y:S02]  /*4990*/  ISETP.GT.U32.AND P5, PT, R224.reuse, R7, PT ;  /* 0x00000007e000720c */ /* 0x040fe40003fa4070 */
[----:B------:R-:W-:Y:S02]  /*49a0*/  IADD3.X R14, RZ, R225, RZ, P4, !PT ;  /* 0x000000e1ff0e7210 */ /* 0x000fe400027fe4ff */
[----:B------:R-:W-:Y:S01]  /*49b0*/  ISETP.GT.U32.AND P2, PT, R224, R234, PT ;  /* 0x000000eae000720c */ /* 0x000fe20003f44070 */
[----:B------:R-:W-:-:S02]  /*49c0*/  WARPGROUP.DEPBAR.LE gsb0, 0x0 ;  /* 0x00008000000079c5 */ /* 0x000fc40000010000 */
[----:B------:R-:W-:Y:S01]  /*49d0*/  FMUL R170, R170, UR7 ;  /* 0x00000007aaaa7c20 */ /* 0x000fe20008400000 */
[----:B------:R-:W-:Y:S01]  /*49e0*/  FMUL R171, R171, UR7 ;  /* 0x00000007abab7c20 */ /* 0x000fe20008400000 */
[----:B------:R-:W-:-:S03]  /*49f0*/  FMUL R216, R169, UR7 ;  /* 0x00000007a9d87c20 */ /* 0x000fc60008400000 */
[----:B------:R-:W-:Y:S02]  /*4a00*/  FSEL R170, R170, -INF , !P6 ;  /* 0xff800000aaaa7808 */ /* 0x000fe40007000000 */
[-C--:B------:R-:W-:Y:S02]  /*4a10*/  ISETP.GT.U32.AND P6, PT, R219, R7.reuse, PT ;  /* 0x00000007db00720c */ /* 0x080fe40003fc4070 */
[----:B------:R-:W-:Y:S02]  /*4a20*/  FSEL R171, R171, -INF , !P0 ;  /* 0xff800000abab7808 */ /* 0x000fe40004000000 */
[----:B------:R-:W-:Y:S01]  /*4a30*/  ISETP.GT.U32.AND P0, PT, R220, R7, PT ;  /* 0x00000007dc00720c */ /* 0x000fe20003f04070 */
[----:B------:R-:W-:Y:S01]  /*4a40*/  IMAD.X R169, RZ, RZ, R225, P3 ;  /* 0x000000ffffa97224 */ /* 0x000fe200018e06e1 */
[----:B------:R-:W-:Y:S01]  /*4a50*/  FSEL R216, R216, -INF , !P1 ;  /* 0xff800000d8d87808 */ /* 0x000fe20004800000 */
[----:B------:R-:W-:Y:S01]  /*4a60*/  FMUL R172, R172, UR7 ;  /* 0x00000007acac7c20 */ /* 0x000fe20008400000 */
[C---:B------:R-:W-:Y:S01]  /*4a70*/  ISETP.GE.U32.AND P4, PT, R224.reuse, R234, PT ;  /* 0x000000eae000720c */ /* 0x040fe20003f86070 */
[----:B------:R-:W-:Y:S01]  /*4a80*/  FMUL R173, R173, UR7 ;  /* 0x00000007adad7c20 */ /* 0x000fe20008400000 */
[-C--:B------:R-:W-:Y:S01]  /*4a90*/  ISETP.GT.U32.AND P3, PT, R224, R235.reuse, PT ;  /* 0x000000ebe000720c */ /* 0x080fe20003f64070 */
[----:B------:R-:W-:Y:S01]  /*4aa0*/  FMUL R168, R168, UR7 ;  /* 0x00000007a8a87c20 */ /* 0x000fe20008400000 */
[----:B------:R-:W-:Y:S01]  /*4ab0*/  ISETP.GE.U32.AND P1, PT, R224, R235, PT ;  /* 0x000000ebe000720c */ /* 0x000fe20003f26070 */
[----:B------:R-:W-:Y:S01]  /*4ac0*/  FMUL R224, R174, UR7 ;  /* 0x00000007aee07c20 */ /* 0x000fe20008400000 */
[----:B------:R-:W-:-:S02]  /*4ad0*/  ISETP.GT.U32.AND.EX P6, PT, R17, RZ, PT, P6 ;  /* 0x000000ff1100720c */ /* 0x000fc40003fc4160 */
[----:B------:R-:W-:Y:S02]  /*4ae0*/  ISETP.GT.U32.AND.EX P0, PT, R16, RZ, PT, P0 ;  /* 0x000000ff1000720c */ /* 0x000fe40003f04100 */
[----:B------:R-:W-:Y:S02]  /*4af0*/  ISETP.GT.U32.AND.EX P5, PT, R225, RZ, PT, P5 ;  /* 0x000000ffe100720c */ /* 0x000fe40003fa4150 */
[----:B------:R-:W-:Y:S02]  /*4b00*/  FSEL R174, R172, -INF , !P6 ;  /* 0xff800000acae7808 */ /* 0x000fe40007000000 */
[----:B------:R-:W-:Y:S02]  /*4b10*/  ISETP.GT.U32.AND P6, PT, R220, R222, PT ;  /* 0x000000dedc00720c */ /* 0x000fe40003fc4070 */
[----:B------:R-:W-:Y:S02]  /*4b20*/  FSEL R173, R173, -INF , !P0 ;  /* 0xff800000adad7808 */ /* 0x000fe40004000000 */
[----:B------:R-:W-:-:S02]  /*4b30*/  ISETP.GT.U32.AND P0, PT, R221, R7, PT ;  /* 0x00000007dd00720c */ /* 0x000fc40003f04070 */
[----:B------:R-:W-:Y:S02]  /*4b40*/  FSEL R168, R168, -INF , !P5 ;  /* 0xff800000a8a87808 */ /* 0x000fe40006800000 */
[----:B------:R-:W-:Y:S01]  /*4b50*/  FSEL R172, R224, -INF , !P5 ;  /* 0xff800000e0ac7808 */ /* 0x000fe20006800000 */
[----:B------:R-:W-:Y:S01]  /*4b60*/  FMUL R175, R175, UR7 ;  /* 0x00000007afaf7c20 */ /* 0x000fe20008400000 */
[----:B------:R-:W-:Y:S01]  /*4b70*/  ISETP.GT.U32.AND P5, PT, R223, R7, PT ;  /* 0x00000007df00720c */ /* 0x000fe20003fa4070 */
[----:B------:R-:W-:Y:S01]  /*4b80*/  FMUL R176, R176, UR7 ;  /* 0x00000007b0b07c20 */ /* 0x000fe20008400000 */
[----:B------:R-:W-:Y:S01]  /*4b90*/  ISETP.GT.U32.AND.EX P6, PT, R16, RZ, PT, P6 ;  /* 0x000000ff1000720c */ /* 0x000fe20003fc4160 */
[----:B------:R-:W-:Y:S01]  /*4ba0*/  FMUL R224, R177, UR7 ;  /* 0x00000007b1e07c20 */ /* 0x000fe20008400000 */
[----:B------:R-:W-:Y:S02]  /*4bb0*/  ISETP.GT.U32.AND.EX P0, PT, R218, RZ, PT, P0 ;  /* 0x000000ffda00720c */ /* 0x000fe40003f04100 */
[----:B------:R-:W-:-:S02]  /*4bc0*/  ISETP.GT.U32.AND.EX P5, PT, R15, RZ, PT, P5 ;  /* 0x000000ff0f00720c */ /* 0x000fc40003fa4150 */
[----:B------:R-:W-:Y:S02]  /*4bd0*/  FSEL R177, R175, -INF , !P6 ;  /* 0xff800000afb17808 */ /* 0x000fe40007000000 */
[----:B------:R-:W-:Y:S02]  /*4be0*/  FSEL R175, R176, -INF , !P0 ;  /* 0xff800000b0af7808 */ /* 0x000fe40004000000 */
[----:B------:R-:W-:Y:S02]  /*4bf0*/  ISETP.GT.U32.AND P6, PT, R221, R222, PT ;  /* 0x000000dedd00720c */ /* 0x000fe40003fc4070 */
[----:B------:R-:W-:Y:S02]  /*4c00*/  FSEL R176, R224, -INF , !P5 ;  /* 0xff800000e0b07808 */ /* 0x000fe40006800000 */
[----:B------:R-:W-:Y:S01]  /*4c10*/  ISETP.GT.U32.AND P5, PT, R229, R7, PT ;  /* 0x00000007e500720c */ /* 0x000fe20003fa4070 */
[----:B------:R-:W-:Y:S01]  /*4c20*/  FMUL R178, R178, UR7 ;  /* 0x00000007b2b27c20 */ /* 0x000fe20008400000 */
[----:B------:R-:W-:Y:S01]  /*4c30*/  ISETP.GT.U32.AND.EX P6, PT, R218, RZ, PT, P6 ;  /* 0x000000ffda00720c */ /* 0x000fe20003fc4160 */
[----:B------:R-:W-:Y:S01]  /*4c40*/  FMUL R236, R180, UR7 ;  /* 0x00000007b4ec7c20 */ /* 0x000fe20008400000 */
[----:B------:R-:W-:Y:S01]  /*4c50*/  ISETP.GT.U32.AND.EX P5, PT, R14, RZ, PT, P5 ;  /* 0x000000ff0e00720c */ /* 0x000fe20003fa4150 */
[----:B------:R-:W-:Y:S01]  /*4c60*/  FMUL R224, R179, UR7 ;  /* 0x00000007b3e07c20 */ /* 0x000fe20008400000 */
[----:B------:R-:W-:-:S02]  /*4c70*/  FSEL R179, R178, -INF , !P6 ;  /* 0xff800000b2b37808 */ /* 0x000fc40007000000 */
[-C--:B------:R-:W-:Y:S02]  /*4c80*/  ISETP.GT.U32.AND P0, PT, R223, R222.reuse, PT ;  /* 0x000000dedf00720c */ /* 0x080fe40003f04070 */
[----:B------:R-:W-:Y:S02]  /*4c90*/  FSEL R178, R236, -INF , !P5 ;  /* 0xff800000ecb27808 */ /* 0x000fe40006800000 */
[----:B------:R-:W-:Y:S02]  /*4ca0*/  ISETP.GT.U32.AND P6, PT, R229, R222, PT ;  /* 0x000000dee500720c */ /* 0x000fe40003fc4070 */
[----:B------:R-:W-:Y:S01]  /*4cb0*/  ISETP.GT.U32.AND P5, PT, R228, R7, PT ;  /* 0x00000007e400720c */ /* 0x000fe20003fa4070 */
[----:B------:R-:W-:Y:S01]  /*4cc0*/  FMUL R181, R181, UR7 ;  /* 0x00000007b5b57c20 */ /* 0x000fe20008400000 */
[----:B------:R-:W-:Y:S01]  /*4cd0*/  ISETP.GT.U32.AND.EX P0, PT, R15, RZ, PT, P0 ;  /* 0x000000ff0f00720c */ /* 0x000fe20003f04100 */
[----:B------:R-:W-:Y:S01]  /*4ce0*/  FMUL R182, R182, UR7 ;  /* 0x00000007b6b67c20 */ /* 0x000fe20008400000 */
[----:B------:R-:W-:-:S02]  /*4cf0*/  ISETP.GT.U32.AND.EX P5, PT, R169, RZ, PT, P5 ;  /* 0x000000ffa900720c */ /* 0x000fc40003fa4150 */
[----:B------:R-:W-:Y:S02]  /*4d00*/  ISETP.GT.U32.AND.EX P6, PT, R14, RZ, PT, P6 ;  /* 0x000000ff0e00720c */ /* 0x000fe40003fc4160 */
[----:B------:R-:W-:Y:S02]  /*4d10*/  FSEL R180, R224, -INF , !P0 ;  /* 0xff800000e0b47808 */ /* 0x000fe40004000000 */
[----:B------:R-:W-:Y:S02]  /*4d20*/  ISETP.GT.U32.AND P0, PT, R228, R222, PT ;  /* 0x000000dee400720c */ /* 0x000fe40003f04070 */
[----:B------:R-:W-:Y:S02]  /*4d30*/  FSEL R181, R181, -INF , !P5 ;  /* 0xff800000b5b57808 */ /* 0x000fe40006800000 */
[----:B------:R-:W-:Y:S02]  /*4d40*/  FSEL R182, R182, -INF , !P6 ;  /* 0xff800000b6b67808 */ /* 0x000fe40007000000 */
[----:B------:R-:W-:-:S02]  /*4d50*/  ISETP.GT.U32.AND P5, PT, R219, R234, PT ;  /* 0x000000eadb00720c */ /* 0x000fc40003fa4070 */
[----:B------:R-:W-:Y:S01]  /*4d60*/  ISETP.GT.U32.AND P6, PT, R219, R235, PT ;  /* 0x000000ebdb00720c */ /* 0x000fe20003fc4070 */
[----:B------:R-:W-:Y:S01]  /*4d70*/  FMUL R219, R183, UR7 ;  /* 0x00000007b7db7c20 */ /* 0x000fe20008400000 */
[----:B------:R-:W-:Y:S01]  /*4d80*/  FMUL R183, R152, UR7 ;  /* 0x0000000798b77c20 */ /* 0x000fe20008400000 */
[----:B------:R-:W-:Y:S02]  /*4d90*/  ISETP.GT.U32.AND.EX P0, PT, R169, RZ, PT, P0 ;  /* 0x000000ffa900720c */ /* 0x000fe40003f04100 */
[----:B------:R-:W-:Y:S02]  /*4da0*/  ISETP.GT.U32.AND.EX P2, PT, R225, RZ, PT, P2 ;  /* 0x000000ffe100720c */ /* 0x000fe40003f44120 */
[----:B------:R-:W-:Y:S02]  /*4db0*/  FSEL R219, R219, -INF , !P0 ;  /* 0xff800000dbdb7808 */ /* 0x000fe40004000000 */
[----:B------:R-:W-:Y:S01]  /*4dc0*/  FSEL R183, R183, -INF , !P2 ;  /* 0xff800000b7b77808 */ /* 0x000fe20005000000 */
[----:B------:R-:W-:Y:S01]  /*4dd0*/  FMUL R154, R154, UR7 ;  /* 0x000000079a9a7c20 */ /* 0x000fe20008400000 */
[----:B------:R-:W-:-:S02]  /*4de0*/  ISETP.GT.U32.AND P0, PT, R220, R234, PT ;  /* 0x000000eadc00720c */ /* 0x000fc40003f04070 */
[----:B------:R-:W-:Y:S01]  /*4df0*/  ISETP.GT.U32.AND P2, PT, R220, R235, PT ;  /* 0x000000ebdc00720c */ /* 0x000fe20003f44070 */
[----:B------:R-:W-:Y:S01]  /*4e00*/  FMUL R220, R153, UR7 ;  /* 0x0000000799dc7c20 */ /* 0x000fe20008400000 */
[C---:B------:R-:W-:Y:S02]  /*4e10*/  ISETP.GE.U32.AND.EX P4, PT, R225.reuse, RZ, PT, P4 ;  /* 0x000000ffe100720c */ /* 0x040fe40003f86140 */
[----:B------:R-:W-:Y:S02]  /*4e20*/  ISETP.GT.U32.AND.EX P3, PT, R225, RZ, PT, P3 ;  /* 0x000000ffe100720c */ /* 0x000fe40003f64130 */
[----:B------:R-:W-:Y:S02]  /*4e30*/  FSEL R220, R220, -INF , !P4 ;  /* 0xff800000dcdc7808 */ /* 0x000fe40006000000 */
[----:B------:R-:W-:Y:S02]  /*4e40*/  FSEL R154, R154, -INF , !P3 ;  /* 0xff8000009a9a7808 */ /* 0x000fe40005800000 */
[----:B------:R-:W-:-:S02]  /*4e50*/  ISETP.GT.U32.AND P4, PT, R221, R234, PT ;  /* 0x000000eadd00720c */ /* 0x000fc40003f84070 */
[----:B------:R-:W-:Y:S01]  /*4e60*/  ISETP.GT.U32.AND P3, PT, R221, R235, PT ;  /* 0x000000ebdd00720c */ /* 0x000fe20003f64070 */
[----:B------:R-:W-:Y:S01]  /*4e70*/  FMUL R221, R156, UR7 ;  /* 0x000000079cdd7c20 */ /* 0x000fe20008400000 */
[----:B------:R-:W-:Y:S01]  /*4e80*/  ISETP.GT.U32.AND.EX P5, PT, R17, RZ, PT, P5 ;  /* 0x000000ff1100720c */ /* 0x000fe20003fa4150 */
[----:B------:R-:W-:Y:S01]  /*4e90*/  FMUL R222, R157, UR7 ;  /* 0x000000079dde7c20 */ /* 0x000fe20008400000 */
[----:B------:R-:W-:Y:S02]  /*4ea0*/  ISETP.GT.U32.AND.EX P0, PT, R16, RZ, PT, P0 ;  /* 0x000000ff1000720c */ /* 0x000fe40003f04100 */
[----:B------:R-:W-:Y:S02]  /*4eb0*/  FSEL R221, R221, -INF , !P5 ;  /* 0xff800000dddd7808 */ /* 0x000fe40006800000 */
[----:B------:R-:W-:Y:S02]  /*4ec0*/  ISETP.GT.U32.AND P5, PT, R223, R234, PT ;  /* 0x000000eadf00720c */ /* 0x000fe40003fa4070 */
[----:B------:R-:W-:-:S02]  /*4ed0*/  FSEL R222, R222, -INF , !P0 ;  /* 0xff800000dede7808 */ /* 0x000fc40004000000 */
[----:B------:R-:W-:Y:S01]  /*4ee0*/  ISETP.GT.U32.AND P0, PT, R223, R235, PT ;  /* 0x000000ebdf00720c */ /* 0x000fe20003f04070 */
[----:B------:R-:W-:Y:S01]  /*4ef0*/  FMUL R223, R161, UR7 ;  /* 0x00000007a1df7c20 */ /* 0x000fe20008400000 */
[----:B------:R-:W-:Y:S01]  /*4f00*/  ISETP.GT.U32.AND.EX P5, PT, R15, RZ, PT, P5 ;  /* 0x000000ff0f00720c */ /* 0x000fe20003fa4150 */
[----:B------:R-:W-:Y:S01]  /*4f10*/  FMUL R224, R160, UR7 ;  /* 0x00000007a0e07c20 */ /* 0x000fe20008400000 */
[----:B------:R-:W-:Y:S02]  /*4f20*/  ISETP.GT.U32.AND.EX P4, PT, R218, RZ, PT, P4 ;  /* 0x000000ffda00720c */ /* 0x000fe40003f84140 */
[----:B------:R-:W-:Y:S02]  /*4f30*/  FSEL R223, R223, -INF , !P5 ;  /* 0xff800000dfdf7808 */ /* 0x000fe40006800000 */
[----:B------:R-:W-:Y:S01]  /*4f40*/  ISETP.GT.U32.AND P5, PT, R228, R234, PT ;  /* 0x000000eae400720c */ /* 0x000fe20003fa4070 */
[----:B------:R-:W-:Y:S01]  /*4f50*/  FMUL R165, R165, UR7 ;  /* 0x00000007a5a57c20 */ /* 0x000fe20008400000 */
[----:B------:R-:W-:Y:S01]  /*4f60*/  FSEL R224, R224, -INF , !P4 ;  /* 0xff800000e0e07808 */ /* 0x000fe20006000000 */
[----:B------:R-:W-:Y:S01]  /*4f70*/  IMAD.WIDE R152, R3, 0x2, R208 ;  /* 0x0000000203987825 */ /* 0x000fe200078e02d0 */
[----:B------:R-:W-:-:S02]  /*4f80*/  ISETP.GT.U32.AND.EX P5, PT, R169, RZ, PT, P5 ;  /* 0x000000ffa900720c */ /* 0x000fc40003fa4150 */
[----:B------:R-:W-:Y:S01]  /*4f90*/  ISETP.GT.U32.AND P4, PT, R229, R234, PT ;  /* 0x000000eae500720c */ /* 0x000fe20003f84070 */
[----:B------:R-:W-:Y:S01]  /*4fa0*/  FMUL R164, R164, UR7 ;  /* 0x00000007a4a47c20 */ /* 0x000fe20008400000 */
[----:B------:R-:W-:Y:S02]  /*4fb0*/  FSEL R165, R165, -INF , !P5 ;  /* 0xff800000a5a57808 */ /* 0x000fe40006800000 */
[----:B------:R-:W-:Y:S02]  /*4fc0*/  ISETP.GT.U32.AND P5, PT, R228, R235, PT ;  /* 0x000000ebe400720c */ /* 0x000fe40003fa4070 */
[----:B------:R-:W-:Y:S01]  /*4fd0*/  ISETP.GT.U32.AND.EX P4, PT, R14, RZ, PT, P4 ;  /* 0x000000ff0e00720c */ /* 0x000fe20003f84140 */
[----:B------:R0:W2:Y:S01]  /*4fe0*/  LDG.E.U16 R228, desc[UR12][R152.64] ;  /* 0x0000000c98e47981 */ /* 0x0000a2000c1e1500 */
[----:B------:R-:W-:Y:S02]  /*4ff0*/  IMAD.WIDE R160, R3, 0x2, R196 ;  /* 0x0000000203a07825 */ /* 0x000fe400078e02c4 */
[----:B------:R-:W-:-:S02]  /*5000*/  FSEL R164, R164, -INF , !P4 ;  /* 0xff800000a4a47808 */ /* 0x000fc40006000000 */
[----:B------:R-:W-:Y:S01]  /*5010*/  ISETP.GT.U32.AND P4, PT, R229, R235, PT ;  /* 0x000000ebe500720c */ /* 0x000fe20003f84070 */
[----:B------:R1:W3:Y:S01]  /*5020*/  LDG.E.U16 R237, desc[UR12][R160.64] ;  /* 0x0000000ca0ed7981 */ /* 0x0002e2000c1e1500 */
[----:B0-----:R-:W-:-:S05]  /*5030*/  IMAD.WIDE R152, R3, 0x2, R206 ;  /* 0x0000000203987825 */ /* 0x001fca00078e02ce */
[----:B------:R0:W4:Y:S01]  /*5040*/  LDG.E.U16 R229, desc[UR12][R152.64] ;  /* 0x0000000c98e57981 */ /* 0x000122000c1e1500 */
[----:B------:R-:W-:Y:S01]  /*5050*/  IMAD.WIDE R156, R3, 0x2, R202 ;  /* 0x00000002039c7825 */ /* 0x000fe200078e02ca */
[----:B------:R-:W-:-:S03]  /*5060*/  ISETP.GE.U32.AND.EX P1, PT, R225, RZ, PT, P1 ;  /* 0x000000ffe100720c */ /* 0x000fc60003f26110 */
[C---:B-1----:R-:W-:Y:S01]  /*5070*/  IMAD.WIDE R160, R3.reuse, 0x2, R190 ;  /* 0x0000000203a07825 */ /* 0x042fe200078e02be */
[----:B------:R1:W5:Y:S03]  /*5080*/  LDG.E.U16 R234, desc[UR12][R156.64] ;  /* 0x0000000c9cea7981 */ /* 0x000366000c1e1500 */
[C---:B0-----:R-:W-:Y:S01]  /*5090*/  IMAD.WIDE R152, R3.reuse, 0x2, R204 ;  /* 0x0000000203987825 */ /* 0x041fe200078e02cc */
[----:B------:R0:W3:Y:S04]  /*50a0*/  LDG.E.U16 R240, desc[UR12][R160.64] ;  /* 0x0000000ca0f07981 */ /* 0x0000e8000c1e1500 */
[----:B------:R0:W5:Y:S01]  /*50b0*/  LDG.E.U16 R225, desc[UR12][R152.64] ;  /* 0x0000000c98e17981 */ /* 0x000162000c1e1500 */
[----:B-1----:R-:W-:-:S04]  /*50c0*/  IMAD.WIDE R156, R3, 0x2, R198 ;  /* 0x00000002039c7825 */ /* 0x002fc800078e02c6 */
[C---:B0-----:R-:W-:Y:S01]  /*50d0*/  IMAD.WIDE R160, R3.reuse, 0x2, R184 ;  /* 0x0000000203a07825 */ /* 0x041fe200078e02b8 */
[----:B------:R0:W3:Y:S03]  /*50e0*/  LDG.E.U16 R236, desc[UR12][R156.64] ;  /* 0x0000000c9cec7981 */ /* 0x0000e6000c1e1500 */
[C---:B------:R-:W-:Y:S02]  /*50f0*/  IMAD.WIDE R152, R3.reuse, 0x2, R200 ;  /* 0x0000000203987825 */ /* 0x040fe400078e02c8 */
[----:B------:R1:W3:Y:S04]  /*5100*/  LDG.E.U16 R160, desc[UR12][R160.64] ;  /* 0x0000000ca0a07981 */ /* 0x0002e8000c1e1500 */
[----:B------:R1:W3:Y:S01]  /*5110*/  LDG.E.U16 R235, desc[UR12][R152.64] ;  /* 0x0000000c98eb7981 */ /* 0x0002e2000c1e1500 */
[----:B0-----:R-:W-:Y:S01]  /*5120*/  IMAD.WIDE R156, R3, 0x2, R192 ;  /* 0x00000002039c7825 */ /* 0x001fe200078e02c0 */
[----:B-1----:R-:W-:-:S04]  /*5130*/  FMNMX R161, R168, R216, !PT ;  /* 0x000000d8a8a17209 */ /* 0x002fc80007800000 */
[----:B------:R0:W3:Y:S01]  /*5140*/  LDG.E.U16 R239, desc[UR12][R156.64] ;  /* 0x0000000c9cef7981 */ /* 0x0000e2000c1e1500 */
[----:B------:R-:W-:Y:S01]  /*5150*/  IMAD.WIDE R152, R3, 0x2, R194 ;  /* 0x0000000203987825 */ /* 0x000fe200078e02c2 */
[----:B------:R-:W-:-:S04]  /*5160*/  FMNMX R161, R174, R161, !PT ;  /* 0x000000a1aea17209 */ /* 0x000fc80007800000 */
[----:B------:R1:W3:Y:S01]  /*5170*/  LDG.E.U16 R238, desc[UR12][R152.64] ;  /* 0x0000000c98ee7981 */ /* 0x0002e2000c1e1500 */
[----:B0-----:R-:W-:Y:S01]  /*5180*/  IMAD.WIDE R156, R3, 0x2, R186 ;  /* 0x00000002039c7825 */ /* 0x001fe200078e02ba */
[----:B------:R-:W-:-:S03]  /*5190*/  FMNMX R161, R173, R161, !PT ;  /* 0x000000a1ada17209 */ /* 0x000fc60007800000 */
[----:B-1----:R-:W-:Y:S02]  /*51a0*/  IMAD.WIDE R152, R3, 0x2, R188 ;  /* 0x0000000203987825 */ /* 0x002fe400078e02bc */
[----:B------:R-:W3:Y:S04]  /*51b0*/  LDG.E.U16 R156, desc[UR12][R156.64] ;  /* 0x0000000c9c9c7981 */ /* 0x000ee8000c1e1500 */
[----:B------:R0:W3:Y:S01]  /*51c0*/  LDG.E.U16 R241, desc[UR12][R152.64] ;  /* 0x0000000c98f17981 */ /* 0x0000e2000c1e1500 */
[----:B------:R-:W-:Y:S01]  /*51d0*/  FMNMX R161, R175, R161, !PT ;  /* 0x000000a1afa17209 */ /* 0x000fe20007800000 */
[----:B0-----:R-:W-:-:S05]  /*51e0*/  IMAD.WIDE R152, R3, 0x2, R22 ;  /* 0x0000000203987825 */ /* 0x001fca00078e0216 */
[----:B------:R0:W3:Y:S01]  /*51f0*/  LDG.E.U16 R157, desc[UR12][R152.64] ;  /* 0x0000000c989d7981 */ /* 0x0000e2000c1e1500 */
[----:B------:R-:W-:Y:S01]  /*5200*/  FMNMX R250, R176, R161, !PT ;  /* 0x000000a1b0fa7209 */ /* 0x000fe20007800000 */
[----:B0-----:R-:W-:-:S05]  /*5210*/  IMAD.WIDE R152, R3, 0x2, R20 ;  /* 0x0000000203987825 */ /* 0x001fca00078e0214 */
[----:B------:R0:W3:Y:S02]  /*5220*/  LDG.E.U16 R161, desc[UR12][R152.64] ;  /* 0x0000000c98a17981 */ /* 0x0000e4000c1e1500 */
[----:B0-----:R-:W-:-:S06]  /*5230*/  IMAD.WIDE R152, R3, 0x2, R18 ;  /* 0x0000000203987825 */ /* 0x001fcc00078e0212 */
[----:B------:R0:W3:Y:S01]  /*5240*/  LDG.E.U16 R152, desc[UR12][R152.64] ;  /* 0x0000000c98987981 */ /* 0x0000e2000c1e1500 */
[----:B------:R-:W-:Y:S02]  /*5250*/  FMNMX R250, R178, R250, !PT ;  /* 0x000000fab2fa7209 */ /* 0x000fe40007800000 */
[----:B------:R-:W-:Y:S01]  /*5260*/  ISETP.GT.U32.AND.EX P6, PT, R17, RZ, PT, P6 ;  /* 0x000000ff1100720c */ /* 0x000fe20003fc4160 */
[----:B------:R-:W-:Y:S01]  /*5270*/  FMUL R158, R158, UR7 ;  /* 0x000000079e9e7c20 */ /* 0x000fe20008400000 */
[----:B------:R-:W-:Y:S01]  /*5280*/  FMNMX R250, R181, R250, !PT ;  /* 0x000000fab5fa7209 */ /* 0x000fe20007800000 */
[----:B------:R-:W-:Y:S01]  /*5290*/  FMUL R162, R162, UR7 ;  /* 0x00000007a2a27c20 */ /* 0x000fe20008400000 */
[----:B------:R-:W-:Y:S01]  /*52a0*/  ISETP.GT.U32.AND.EX P4, PT, R14, RZ, PT, P4 ;  /* 0x000000ff0e00720c */ /* 0x000fe20003f84140 */
[----:B------:R-:W-:Y:S01]  /*52b0*/  FMUL R166, R166, UR7 ;  /* 0x00000007a6a67c20 */ /* 0x000fe20008400000 */
[----:B------:R-:W-:Y:S01]  /*52c0*/  ISETP.GT.U32.AND.EX P2, PT, R16, RZ, PT, P2 ;  /* 0x000000ff1000720c */ /* 0x000fe20003f44120 */
[----:B0-----:R-:W0:Y:S01]  /*52d0*/  SHFL.BFLY PT, R153, R250, 0x2, 0x1f ;  /* 0x0c401f00fa997f89 */ /* 0x001e2200000e0000 */
[----:B------:R-:W-:-:S02]  /*52e0*/  ISETP.GT.U32.AND.EX P0, PT, R15, RZ, PT, P0 ;  /* 0x000000ff0f00720c */ /* 0x000fc40003f04100 */
[----:B------:R-:W-:Y:S01]  /*52f0*/  ISETP.GT.U32.AND.EX P3, PT, R218, RZ, PT, P3 ;  /* 0x000000ffda00720c */ /* 0x000fe20003f64130 */
[----:B------:R-:W-:Y:S01]  /*5300*/  BAR.SYNC.DEFER_BLOCKING 0x0 ;  /* 0x0000000000007b1d */ /* 0x000fe20000010000 */
[----:B0-----:R-:W-:-:S05]  /*5310*/  FMNMX R153, R250, R153, !PT ;  /* 0x00000099fa997209 */ /* 0x001fca0007800000 */
[----:B------:R-:W0:Y:S02]  /*5320*/  SHFL.BFLY PT, R250, R153, 0x1, 0x1f ;  /* 0x0c201f0099fa7f89 */ /* 0x000e2400000e0000 */
[----:B0-----:R-:W-:Y:S02]  /*5330*/  FMNMX R250, R153, R250, !PT ;  /* 0x000000fa99fa7209 */ /* 0x001fe40007800000 */
[----:B------:R-:W-:-:S04]  /*5340*/  FMNMX R153, R170, R171, !PT ;  /* 0x000000abaa997209 */ /* 0x000fc80007800000 */
[----:B------:R-:W-:-:S04]  /*5350*/  FMNMX R153, R172, R153, !PT ;  /* 0x00000099ac997209 */ /* 0x000fc80007800000 */
[----:B------:R-:W-:-:S04]  /*5360*/  FMNMX R153, R177, R153, !PT ;  /* 0x00000099b1997209 */ /* 0x000fc80007800000 */
[----:B------:R-:W-:-:S04]  /*5370*/  FMNMX R153, R179, R153, !PT ;  /* 0x00000099b3997209 */ /* 0x000fc80007800000 */
[----:B------:R-:W-:-:S04]  /*5380*/  FMNMX R153, R180, R153, !PT ;  /* 0x00000099b4997209 */ /* 0x000fc80007800000 */
[----:B------:R-:W-:-:S04]  /*5390*/  FMNMX R153, R182, R153, !PT ;  /* 0x00000099b6997209 */ /* 0x000fc80007800000 */
[----:B------:R-:W-:Y:S02]  /*53a0*/  FMNMX R153, R219, R153, !PT ;  /* 0x00000099db997209 */ /* 0x000fe40007800000 */
[----:B------:R-:W-:-:S03]  /*53b0*/  FMNMX R17, R250, R4, !PT ;  /* 0x00000004fa117209 */ /* 0x000fc60007800000 */
[----:B------:R-:W0:Y:S02]  /*53c0*/  SHFL.BFLY PT, R250, R153, 0x2, 0x1f ;  /* 0x0c401f0099fa7f89 */ /* 0x000e2400000e0000 */
[----:B0-----:R-:W-:Y:S02]  /*53d0*/  FMNMX R250, R153, R250, !PT ;  /* 0x000000fa99fa7209 */ /* 0x001fe40007800000 */
[----:B------:R-:W-:-:S04]  /*53e0*/  FMNMX R153, R183, R220, !PT ;  /* 0x000000dcb7997209 */ /* 0x000fc80007800000 */
[----:B------:R-:W-:-:S04]  /*53f0*/  FMNMX R153, R221, R153, !PT ;  /* 0x00000099dd997209 */ /* 0x000fc80007800000 */
[----:B------:R-:W-:-:S04]  /*5400*/  FMNMX R153, R222, R153, !PT ;  /* 0x00000099de997209 */ /* 0x000fc80007800000 */
[----:B------:R-:W-:-:S04]  /*5410*/  FMNMX R153, R224, R153, !PT ;  /* 0x00000099e0997209 */ /* 0x000fc80007800000 */
[----:B------:R-:W-:Y:S01]  /*5420*/  FMNMX R153, R223, R153, !PT ;  /* 0x00000099df997209 */ /* 0x000fe20007800000 */
[----:B------:R-:W-:-:S03]  /*5430*/  FADD R174, R174, -R17 ;  /* 0x80000011aeae7221 */ /* 0x000fc60000000000 */
[----:B------:R-:W-:Y:S01]  /*5440*/  FMNMX R153, R164, R153, !PT ;  /* 0x00000099a4997209 */ /* 0x000fe20007800000 */
[----:B------:R-:W-:-:S03]  /*5450*/  FMUL R14, R174, 1.4426950216293334961 ;  /* 0x3fb8aa3bae0e7820 */ /* 0x000fc60000400000 */
[----:B------:R-:W-:Y:S01]  /*5460*/  FMNMX R153, R165, R153, !PT ;  /* 0x00000099a5997209 */ /* 0x000fe20007800000 */
[--C-:B------:R-:W-:Y:S01]  /*5470*/  FADD R174, R176, -R17.reuse ;  /* 0x80000011b0ae7221 */ /* 0x100fe20000000000 */
[----:B------:R-:W-:-:S03]  /*5480*/  FADD R176, R181, -R17 ;  /* 0x80000011b5b07221 */ /* 0x000fc60000000000 */
[----:B------:R-:W0:Y:S01]  /*5490*/  SHFL.BFLY PT, R181, R153, 0x2, 0x1f ;  /* 0x0c401f0099b57f89 */ /* 0x000e2200000e0000 */
[----:B------:R-:W-:Y:S01]  /*54a0*/  FADD R216, R216, -R17 ;  /* 0x80000011d8d87221 */ /* 0x000fe20000000000 */
[----:B------:R-:W-:-:S03]  /*54b0*/  FSEL R158, R158, -INF , !P6 ;  /* 0xff8000009e9e7808 */ /* 0x000fc60007000000 */
[----:B------:R-:W-:Y:S02]  /*54c0*/  FMUL R15, R216, 1.4426950216293334961 ;  /* 0x3fb8aa3bd80f7820 */ /* 0x000fe40000400000 */
[----:B------:R-:W1:Y:S01]  /*54d0*/  SHFL.BFLY PT, R216, R250, 0x1, 0x1f ;  /* 0x0c201f00fad87f89 */ /* 0x000e6200000e0000 */
[----:B0-----:R-:W-:Y:S01]  /*54e0*/  FMNMX R181, R153, R181, !PT ;  /* 0x000000b599b57209 */ /* 0x001fe20007800000 */
[----:B------:R-:W-:Y:S01]  /*54f0*/  FMUL R153, R155, UR7 ;  /* 0x000000079b997c20 */ /* 0x000fe20008400000 */
[----:B------:R-:W-:Y:S01]  /*5500*/  FMUL R155, R159, UR7 ;  /* 0x000000079f9b7c20 */ /* 0x000fe20008400000 */
[----:B------:R-:W-:-:S03]  /*5510*/  FMUL R159, R163, UR7 ;  /* 0x00000007a39f7c20 */ /* 0x000fc60008400000 */
[----:B------:R-:W-:Y:S01]  /*5520*/  FSEL R153, R153, -INF , !P1 ;  /* 0xff80000099997808 */ /* 0x000fe20004800000 */
[----:B------:R-:W-:-:S03]  /*5530*/  FMUL R163, R167, UR7 ;  /* 0x00000007a7a37c20 */ /* 0x000fc60008400000 */
[----:B------:R-:W-:Y:S02]  /*5540*/  FMNMX R167, R154, R153, !PT ;  /* 0x000000999aa77209 */ /* 0x000fe40007800000 */
[----:B------:R-:W-:Y:S02]  /*5550*/  FSEL R155, R155, -INF , !P2 ;  /* 0xff8000009b9b7808 */ /* 0x000fe40005000000 */
[----:B------:R-:W-:Y:S02]  /*5560*/  FMNMX R167, R158, R167, !PT ;  /* 0x000000a79ea77209 */ /* 0x000fe40007800000 */
[----:B------:R-:W-:Y:S02]  /*5570*/  FSEL R162, R162, -INF , !P3 ;  /* 0xff800000a2a27808 */ /* 0x000fe40005800000 */
[----:B------:R-:W-:Y:S02]  /*5580*/  FMNMX R167, R155, R167, !PT ;  /* 0x000000a79ba77209 */ /* 0x000fe40007800000 */
[----:B------:R-:W-:-:S02]  /*5590*/  FSEL R159, R159, -INF , !P0 ;  /* 0xff8000009f9f7808 */ /* 0x000fc40004000000 */
[----:B------:R-:W-:Y:S02]  /*55a0*/  FMNMX R167, R162, R167, !PT ;  /* 0x000000a7a2a77209 */ /* 0x000fe40007800000 */
[----:B------:R-:W-:Y:S02]  /*55b0*/  ISETP.GT.U32.AND.EX P5, PT, R169, RZ, PT, P5 ;  /* 0x000000ffa900720c */ /* 0x000fe40003fa4150 */
[----:B------:R-:W-:Y:S02]  /*55c0*/  FSEL R166, R166, -INF , !P4 ;  /* 0xff800000a6a67808 */ /* 0x000fe40006000000 */
[----:B------:R-:W-:Y:S02]  /*55d0*/  FMNMX R167, R159, R167, !PT ;  /* 0x000000a79fa77209 */ /* 0x000fe40007800000 */
[----:B------:R-:W-:Y:S02]  /*55e0*/  FSEL R163, R163, -INF , !P5 ;  /* 0xff800000a3a37808 */ /* 0x000fe40006800000 */
[----:B------:R-:W-:Y:S01]  /*55f0*/  FMNMX R167, R166, R167, !PT ;  /* 0x000000a7a6a77209 */ /* 0x000fe20007800000 */
[--C-:B------:R-:W-:Y:S01]  /*5600*/  FADD R168, R168, -R17.reuse ;  /* 0x80000011a8a87221 */ /* 0x100fe20000000000 */
[----:B------:R-:W-:-:S02]  /*5610*/  FADD R178, R178, -R17 ;  /* 0x80000011b2b27221 */ /* 0x000fc40000000000 */
[----:B------:R-:W-:Y:S01]  /*5620*/  FMNMX R167, R163, R167, !PT ;  /* 0x000000a7a3a77209 */ /* 0x000fe20007800000 */
[----:B------:R-:W-:Y:S01]  /*5630*/  FMUL R16, R168, 1.4426950216293334961 ;  /* 0x3fb8aa3ba8107820 */ /* 0x000fe20000400000 */
[--C-:B------:R-:W-:Y:S01]  /*5640*/  FADD R168, R173, -R17.reuse ;  /* 0x80000011ada87221 */ /* 0x100fe20000000000 */
[----:B------:R-:W-:Y:S01]  /*5650*/  FMUL R176, R176, 1.4426950216293334961 ;  /* 0x3fb8aa3bb0b07820 */ /* 0x000fe20000400000 */
[----:B------:R-:W-:Y:S01]  /*5660*/  FADD R173, R175, -R17 ;  /* 0x80000011afad7221 */ /* 0x000fe20000000000 */
[----:B-1----:R-:W-:Y:S01]  /*5670*/  FMNMX R216, R250, R216, !PT ;  /* 0x000000d8fad87209 */ /* 0x002fe20007800000 */
[----:B------:R-:W-:Y:S01]  /*5680*/  FMUL R175, R178, 1.4426950216293334961 ;  /* 0x3fb8aa3bb2af7820 */ /* 0x000fe20000400000 */
[----:B------:R-:W0:Y:S01]  /*5690*/  SHFL.BFLY PT, R218, R167, 0x2, 0x1f ;  /* 0x0c401f00a7da7f89 */ /* 0x000e2200000e0000 */
[----:B------:R-:W-:Y:S02]  /*56a0*/  FADD R178, -R17, R4 ;  /* 0x0000000411b27221 */ /* 0x000fe40000000100 */
[----:B------:R1:W-:Y:S02]  /*56b0*/  MUFU.EX2 R4, R176 ;  /* 0x000000b000047308 */ /* 0x0003e40000000800 */
[----:B-1----:R-:W-:-:S05]  /*56c0*/  FMNMX R176, R216, R0, !PT ;  /* 0x00000000d8b07209 */ /* 0x002fca0007800000 */
[----:B------:R-:W-:-:S04]  /*56d0*/  FADD R216, R170, -R176 ;  /* 0x800000b0aad87221 */ /* 0x000fc80000000000 */
[----:B------:R-:W-:Y:S02]  /*56e0*/  FMUL R169, R216, 1.4426950216293334961 ;  /* 0x3fb8aa3bd8a97820 */ /* 0x000fe40000400000 */
[----:B------:R-:W1:Y:S01]  /*56f0*/  SHFL.BFLY PT, R216, R181, 0x1, 0x1f ;  /* 0x0c201f00b5d87f89 */ /* 0x000e6200000e0000 */
[----:B0-----:R-:W-:-:S03]  /*5700*/  FMNMX R167, R167, R218, !PT ;  /* 0x000000daa7a77209 */ /* 0x001fc60007800000 */
[----:B--2---:R-:W-:Y:S04]  /*5710*/  STS.U16 [R8+UR9+0x10000], R228 ;  /* 0x010000e408007988 */ /* 0x004fe80008000409 */
[----:B------:R-:W0:Y:S01]  /*5720*/  SHFL.BFLY PT, R228, R167, 0x1, 0x1f ;  /* 0x0c201f00a7e47f89 */ /* 0x000e2200000e0000 */
[----:B------:R-:W-:Y:S01]  /*5730*/  FMUL R178, R178, 1.4426950216293334961 ;  /* 0x3fb8aa3bb2b27820 */ /* 0x000fe20000400000 */
[--C-:B------:R-:W-:Y:S01]  /*5740*/  FADD R180, R180, -R176.reuse ;  /* 0x800000b0b4b47221 */ /* 0x100fe20000000000 */
[--C-:B------:R-:W-:Y:S02]  /*5750*/  FADD R182, R182, -R176.reuse ;  /* 0x800000b0b6b67221 */ /* 0x100fe40000000000 */
[----:B------:R2:W3:Y:S02]  /*5760*/  MUFU.EX2 R170, R178 ;  /* 0x000000b200aa7308 */ /* 0x0004e40000000800 */
[----:B--2---:R-:W-:Y:S01]  /*5770*/  FADD R178, R179, -R176 ;  /* 0x800000b0b3b27221 */ /* 0x004fe20000000000 */
[----:B------:R-:W-:Y:S01]  /*5780*/  FMUL R179, R180, 1.4426950216293334961 ;  /* 0x3fb8aa3bb4b37820 */ /* 0x000fe20000400000 */
[----:B-1----:R-:W-:Y:S01]  /*5790*/  FMNMX R216, R181, R216, !PT ;  /* 0x000000d8b5d87209 */ /* 0x002fe20007800000 */
[----:B------:R-:W-:Y:S01]  /*57a0*/  FMUL R180, R182, 1.4426950216293334961 ;  /* 0x3fb8aa3bb6b47820 */ /* 0x000fe20000400000 */
[----:B------:R-:W-:-:S02]  /*57b0*/  FADD R182, -R176, R0 ;  /* 0x00000000b0b67221 */ /* 0x000fc40000000100 */
[----:B------:R-:W-:Y:S01]  /*57c0*/  FMNMX R0, R216, R2, !PT ;  /* 0x00000002d8007209 */ /* 0x000fe20007800000 */
[----:B------:R-:W-:-:S04]  /*57d0*/  FADD R219, R219, -R176 ;  /* 0x800000b0dbdb7221 */ /* 0x000fc80000000000 */
[--C-:B------:R-:W-:Y:S01]  /*57e0*/  FADD R164, R164, -R0.reuse ;  /* 0x80000000a4a47221 */ /* 0x100fe20000000000 */
[----:B------:R-:W-:Y:S01]  /*57f0*/  FMUL R181, R219, 1.4426950216293334961 ;  /* 0x3fb8aa3bdbb57820 */ /* 0x000fe20000400000 */
[----:B----4-:R-:W-:Y:S02]  /*5800*/  STS.U16 [R8+UR9+0x10200], R229 ;  /* 0x010200e508007988 */ /* 0x010fe40008000409 */
[----:B------:R-:W-:Y:S01]  /*5810*/  FMUL R164, R164, 1.4426950216293334961 ;  /* 0x3fb8aa3ba4a47820 */ /* 0x000fe20000400000 */
[----:B0-----:R-:W-:Y:S01]  /*5820*/  FMNMX R228, R167, R228, !PT ;  /* 0x000000e4a7e47209 */ /* 0x001fe20007800000 */
[----:B-----5:R-:W-:Y:S01]  /*5830*/  STS.U16 [R8+UR9+0x10400], R225 ;  /* 0x010400e108007988 */ /* 0x020fe20008000409 */
[----:B------:R-:W-:-:S03]  /*5840*/  FADD R219, R222, -R0 ;  /* 0x80000000dedb7221 */ /* 0x000fc60000000000 */
[----:B------:R-:W-:Y:S01]  /*5850*/  STS.U16 [R8+UR9+0x10600], R234 ;  /* 0x010600ea08007988 */ /* 0x000fe20008000409 */
[----:B------:R0:W-:Y:S03]  /*5860*/  MUFU.EX2 R222, R164 ;  /* 0x000000a400de7308 */ /* 0x0001e60000000800 */
[----:B---3--:R-:W-:Y:S04]  /*5870*/  STS.U16 [R8+UR9+0x10800], R235 ;  /* 0x010800eb08007988 */ /* 0x008fe80008000409 */
[----:B------:R-:W-:Y:S04]  /*5880*/  STS.U16 [R8+UR9+0x10a00], R236 ;  /* 0x010a00ec08007988 */ /* 0x000fe80008000409 */
[----:B------:R-:W-:Y:S01]  /*5890*/  STS.U16 [R8+UR9+0x10c00], R237 ;  /* 0x010c00ed08007988 */ /* 0x000fe20008000409 */
[----:B0-----:R-:W-:-:S03]  /*58a0*/  FADD R164, -R0, R2 ;  /* 0x0000000200a47221 */ /* 0x001fc60000000100 */
[----:B------:R0:W-:Y:S04]  /*58b0*/  STS.U16 [R8+UR9+0x10e00], R238 ;  /* 0x010e00ee08007988 */ /* 0x0001e80008000409 */
        /* <DEDUP_REMOVED lines=8> */
[----:B------:R-:W-:Y:S01]  /*5940*/  FMNMX R2, R228, R13, !PT ;  /* 0x0000000de4027209 */ /* 0x000fe20007800000 */
[----:B------:R2:W-:Y:S06]  /*5950*/  MEMBAR.ALL.CTA ;  /* 0x0000000000007992 */ /* 0x0005ec0000008000 */
[----:B--2---:R-:W2:Y:S01]  /*5960*/  FENCE.VIEW.ASYNC.S ;  /* 0x00000000000073c6 */ /* 0x004ea20000000000 */
[----:B------:R-:W-:-:S04]  /*5970*/  FADD R153, R153, -R2 ;  /* 0x8000000299997221 */ /* 0x000fc80000000000 */
[----:B------:R-:W-:Y:S01]  /*5980*/  FMUL R153, R153, 1.4426950216293334961 ;  /* 0x3fb8aa3b99997820 */ /* 0x000fe20000400000 */
[--C-:B------:R-:W-:Y:S01]  /*5990*/  FADD R220, R220, -R0.reuse ;  /* 0x80000000dcdc7221 */ /* 0x100fe20000000000 */
[----:B------:R-:W-:Y:S01]  /*59a0*/  FADD R221, R221, -R0 ;  /* 0x80000000dddd7221 */ /* 0x000fe20000000000 */
[--C-:B------:R-:W-:Y:S01]  /*59b0*/  FADD R171, R171, -R176.reuse ;  /* 0x800000b0abab7221 */ /* 0x100fe20000000000 */
[----:B------:R3:W-:Y:S01]  /*59c0*/  MUFU.EX2 R228, R153 ;  /* 0x0000009900e47308 */ /* 0x0007e20000000800 */
[--C-:B------:R-:W-:Y:S01]  /*59d0*/  FADD R172, R172, -R176.reuse ;  /* 0x800000b0acac7221 */ /* 0x100fe20000000000 */
[----:B------:R-:W-:Y:S01]  /*59e0*/  FADD R177, R177, -R176 ;  /* 0x800000b0b1b17221 */ /* 0x000fe20000000000 */
[--C-:B------:R-:W-:Y:S01]  /*59f0*/  FADD R183, R183, -R0.reuse ;  /* 0x80000000b7b77221 */ /* 0x100fe20000000000 */
[--C-:B------:R-:W-:Y:S01]  /*5a00*/  FADD R224, R224, -R0.reuse ;  /* 0x80000000e0e07221 */ /* 0x100fe20000000000 */
[--C-:B------:R-:W-:Y:S01]  /*5a10*/  FADD R223, R223, -R0.reuse ;  /* 0x80000000dfdf7221 */ /* 0x100fe20000000000 */
[----:B------:R-:W-:Y:S01]  /*5a20*/  FMUL R182, R182, 1.4426950216293334961 ;  /* 0x3fb8aa3bb6b67820 */ /* 0x000fe20000400000 */
[----:B------:R-:W-:Y:S01]  /*5a30*/  FADD R165, R165, -R0 ;  /* 0x80000000a5a57221 */ /* 0x000fe20000000000 */
[----:B---3--:R-:W-:Y:S01]  /*5a40*/  FADD R153, -R2, R13 ;  /* 0x0000000d02997221 */ /* 0x008fe20000000100 */
[--C-:B------:R-:W-:Y:S01]  /*5a50*/  FADD R154, R154, -R2.reuse ;  /* 0x800000029a9a7221 */ /* 0x100fe20000000000 */
[--C-:B------:R-:W-:Y:S01]  /*5a60*/  FADD R158, R158, -R2.reuse ;  /* 0x800000029e9e7221 */ /* 0x100fe20000000000 */
[--C-:B------:R-:W-:Y:S01]  /*5a70*/  FADD R155, R155, -R2.reuse ;  /* 0x800000029b9b7221 */ /* 0x100fe20000000000 */
[--C-:B------:R-:W-:Y:S01]  /*5a80*/  FADD R162, R162, -R2.reuse ;  /* 0x80000002a2a27221 */ /* 0x100fe20000000000 */
[--C-:B------:R-:W-:Y:S01]  /*5a90*/  FADD R159, R159, -R2.reuse ;  /* 0x800000029f9f7221 */ /* 0x100fe20000000000 */
[--C-:B------:R-:W-:Y:S01]  /*5aa0*/  FADD R166, R166, -R2.reuse ;  /* 0x80000002a6a67221 */ /* 0x100fe20000000000 */
[----:B------:R-:W-:Y:S01]  /*5ab0*/  FADD R163, R163, -R2 ;  /* 0x80000002a3a37221 */ /* 0x000fe20000000000 */
[----:B------:R-:W-:Y:S01]  /*5ac0*/  FMUL R216, R220, 1.4426950216293334961 ;  /* 0x3fb8aa3bdcd87820 */ /* 0x000fe20000400000 */
        /* <DEDUP_REMOVED lines=22> */
[----:B------:R-:W3:Y:S08]  /*5c30*/  MUFU.EX2 R182, R182 ;  /* 0x000000b600b67308 */ /* 0x000ef00000000800 */
[----:B------:R-:W4:Y:S08]  /*5c40*/  MUFU.EX2 R224, R164 ;  /* 0x000000a400e07308 */ /* 0x000f300000000800 */
[----:B0-----:R-:W0:Y:S08]  /*5c50*/  MUFU.EX2 R238, R153 ;  /* 0x0000009900ee7308 */ /* 0x001e300000000800 */
[----:B------:R-:W-:Y:S08]  /*5c60*/  MUFU.EX2 R16, R16 ;  /* 0x0000001000107308 */ /* 0x000ff00000000800 */
[----:B------:R-:W1:Y:S08]  /*5c70*/  MUFU.EX2 R15, R15 ;  /* 0x0000000f000f7308 */ /* 0x000e700000000800 */
[----:B------:R-:W-:Y:S08]  /*5c80*/  MUFU.EX2 R14, R14 ;  /* 0x0000000e000e7308 */ /* 0x000ff00000000800 */
[----:B------:R-:W-:Y:S08]  /*5c90*/  MUFU.EX2 R168, R168 ;  /* 0x000000a800a87308 */ /* 0x000ff00000000800 */
[----:B------:R-:W-:Y:S08]  /*5ca0*/  MUFU.EX2 R173, R173 ;  /* 0x000000ad00ad7308 */ /* 0x000ff00000000800 */
[----:B------:R-:W-:Y:S08]  /*5cb0*/  MUFU.EX2 R174, R174 ;  /* 0x000000ae00ae7308 */ /* 0x000ff00000000800 */
[----:B------:R-:W-:Y:S08]  /*5cc0*/  MUFU.EX2 R175, R175 ;  /* 0x000000af00af7308 */ /* 0x000ff00000000800 */
[----:B------:R-:W-:Y:S08]  /*5cd0*/  MUFU.EX2 R169, R169 ;  /* 0x000000a900a97308 */ /* 0x000ff00000000800 */
[----:B------:R-:W5:Y:S08]  /*5ce0*/  MUFU.EX2 R171, R171 ;  /* 0x000000ab00ab7308 */ /* 0x000f700000000800 */
[----:B------:R-:W-:Y:S08]  /*5cf0*/  MUFU.EX2 R172, R172 ;  /* 0x000000ac00ac7308 */ /* 0x000ff00000000800 */
[----:B------:R-:W2:Y:S08]  /*5d00*/  MUFU.EX2 R177, R177 ;  /* 0x000000b100b17308 */ /* 0x000eb00000000800 */
        /* <DEDUP_REMOVED lines=11> */
[----:B------:R2:W2:Y:S08]  /*5dc0*/  MUFU.EX2 R225, R154 ;  /* 0x0000009a00e17308 */ /* 0x0004b00000000800 */
[----:B------:R-:W-:Y:S08]  /*5dd0*/  MUFU.EX2 R229, R158 ;  /* 0x0000009e00e57308 */ /* 0x000ff00000000800 */
[----:B------:R2:W2:Y:S08]  /*5de0*/  MUFU.EX2 R234, R155 ;  /* 0x0000009b00ea7308 */ /* 0x0004b00000000800 */
[----:B------:R-:W-:Y:S08]  /*5df0*/  MUFU.EX2 R235, R162 ;  /* 0x000000a200eb7308 */ /* 0x000ff00000000800 */
[----:B------:R2:W2:Y:S08]  /*5e00*/  MUFU.EX2 R236, R159 ;  /* 0x0000009f00ec7308 */ /* 0x0004b00000000800 */
[----:B------:R-:W-:Y:S08]  /*5e10*/  MUFU.EX2 R237, R166 ;  /* 0x000000a600ed7308 */ /* 0x000ff00000000800 */
[----:B------:R2:W2:Y:S01]  /*5e20*/  MUFU.EX2 R13, R163 ;  /* 0x000000a3000d7308 */ /* 0x0004a20000000800 */
[-C--:B------:R-:W-:Y:S01]  /*5e30*/  FMUL R88, R88, R170.reuse ;  /* 0x000000aa58587220 */ /* 0x080fe20000400000 */
        /* <DEDUP_REMOVED lines=30> */
[----:B------:R-:W-:Y:S01]  /*6020*/  FMUL R149, R149, R170 ;  /* 0x000000aa95957220 */ /* 0x000fe20000400000 */
[-C--:B---3--:R-:W-:Y:S01]  /*6030*/  FMUL R90, R90, R182.reuse ;  /* 0x000000b65a5a7220 */ /* 0x088fe20000400000 */
        /* <DEDUP_REMOVED lines=31> */
[-C--:B----4-:R-:W-:Y:S01]  /*6230*/  FMUL R24, R24, R224.reuse ;  /* 0x000000e018187220 */ /* 0x090fe20000400000 */
        /* <DEDUP_REMOVED lines=31> */
[-C--:B0-----:R-:W-:Y:S01]  /*6430*/  FMUL R26, R26, R238.reuse ;  /* 0x000000ee1a1a7220 */ /* 0x081fe20000400000 */
        /* <DEDUP_REMOVED lines=31> */
[----:B-1----:R-:W-:-:S02]  /*6630*/  F2FP.F16.F32.PACK_AB R152, R15, R16 ;  /* 0x000000100f98723e */ /* 0x002fc400000000ff */
[----:B-----5:R-:W-:Y:S02]  /*6640*/  F2FP.F16.F32.PACK_AB R153, R171, R169 ;  /* 0x000000a9ab99723e */ /* 0x020fe400000000ff */
[----:B--2---:R-:W-:Y:S02]  /*6650*/  F2FP.F16.F32.PACK_AB R154, R168, R14 ;  /* 0x0000000ea89a723e */ /* 0x004fe400000000ff */
[----:B------:R-:W-:Y:S02]  /*6660*/  F2FP.F16.F32.PACK_AB R155, R177, R172 ;  /* 0x000000acb19b723e */ /* 0x000fe400000000ff */
[----:B------:R-:W-:Y:S02]  /*6670*/  F2FP.F16.F32.PACK_AB R156, R174, R173 ;  /* 0x000000adae9c723e */ /* 0x000fe400000000ff */
[----:B------:R-:W-:Y:S02]  /*6680*/  F2FP.F16.F32.PACK_AB R157, R179, R178 ;  /* 0x000000b2b39d723e */ /* 0x000fe400000000ff */
[----:B------:R-:W-:-:S02]  /*6690*/  F2FP.F16.F32.PACK_AB R158, R4, R175 ;  /* 0x000000af049e723e */ /* 0x000fc400000000ff */
[----:B------:R-:W-:Y:S02]  /*66a0*/  F2FP.F16.F32.PACK_AB R159, R181, R180 ;  /* 0x000000b4b59f723e */ /* 0x000fe400000000ff */
[----:B------:R-:W-:Y:S02]  /*66b0*/  F2FP.F16.F32.PACK_AB R160, R216, R183 ;  /* 0x000000b7d8a0723e */ /* 0x000fe400000000ff */
[----:B------:R-:W-:Y:S02]  /*66c0*/  F2FP.F16.F32.PACK_AB R162, R219, R218 ;  /* 0x000000dadba2723e */ /* 0x000fe400000000ff */
[----:B------:R-:W-:Y:S02]  /*66d0*/  F2FP.F16.F32.PACK_AB R164, R221, R220 ;  /* 0x000000dcdda4723e */ /* 0x000fe400000000ff */
[----:B------:R-:W-:Y:S02]  /*66e0*/  F2FP.F16.F32.PACK_AB R161, R228, R225 ;  /* 0x000000e1e4a1723e */ /* 0x000fe400000000ff */
[----:B------:R-:W-:-:S02]  /*66f0*/  F2FP.F16.F32.PACK_AB R163, R234, R229 ;  /* 0x000000e5eaa3723e */ /* 0x000fc400000000ff */
[----:B------:R-:W-:Y:S02]  /*6700*/  F2FP.F16.F32.PACK_AB R165, R236, R235 ;  /* 0x000000ebeca5723e */ /* 0x000fe400000000ff */
[----:B------:R-:W-:Y:S02]  /*6710*/  F2FP.F16.F32.PACK_AB R166, R223, R222 ;  /* 0x000000dedfa6723e */ /* 0x000fe400000000ff */
[----:B------:R-:W-:Y:S01]  /*6720*/  F2FP.F16.F32.PACK_AB R167, R13, R237 ;  /* 0x000000ed0da7723e */ /* 0x000fe200000000ff */
[----:B------:R-:W-:Y:S06]  /*6730*/  BAR.SYNC.DEFER_BLOCKING 0x0 ;  /* 0x0000000000007b1d */ /* 0x000fec0000010000 */
[----:B------:R-:W-:-:S06]  /*6740*/  WARPGROUP.ARRIVE ;  /* 0x00000000000079c5 */ /* 0x000fcc0000000000 */
[----:B------:R-:W-:-:S12]  /*6750*/  HGMMA.64x128x16.F32 R88, R152, gdesc[UR12], R88 ;  /* 0x01e0000c98587df0 */ /* 0x000fd80008700858 */
[----:B------:R-:W-:-:S12]  /*6760*/  HGMMA.64x128x16.F32 R88, R156, gdesc[UR8], R88 ;  /* 0x01e000089c587df0 */ /* 0x000fd80008700858 */
[----:B------:R-:W-:Y:S01]  /*6770*/  HGMMA.64x128x16.F32 R24, R160, gdesc[UR12], R24 ;  /* 0x01e0000ca0187df0 */ /* 0x000fe20008700818 */
[----:B------:R-:W-:Y:S01]  /*6780*/  FADD R15, R16, R15 ;  /* 0x0000000f100f7221 */ /* 0x000fe20000000000 */
        /* <DEDUP_REMOVED lines=27> */
[----:B------:R-:W0:Y:S01]  /*6940*/  S2R R250, SR_CTAID.X ;  /* 0x0000000000fa7919 */ /* 0x000e220000002500 */
[----:B------:R-:W1:Y:S04]  /*6950*/  SHFL.BFLY PT, R4, R175, 0x2, 0x1f ;  /* 0x0c401f00af047f89 */ /* 0x000e6800000e0000 */
[----:B------:R-:W2:Y:S04]  /*6960*/  SHFL.BFLY PT, R13, R180, 0x2, 0x1f ;  /* 0x0c401f00b40d7f89 */ /* 0x000ea800000e0000 */
[----:B------:R-:W3:Y:S04]  /*6970*/  SHFL.BFLY PT, R15, R222, 0x2, 0x1f ;  /* 0x0c401f00de0f7f89 */ /* 0x000ee800000e0000 */
[----:B------:R-:W4:Y:S01]  /*6980*/  SHFL.BFLY PT, R169, R236, 0x2, 0x1f ;  /* 0x0c401f00eca97f89 */ /* 0x000f2200000e0000 */
[----:B------:R-:W-:Y:S01]  /*6990*/  HGMMA.64x128x16.F32 R24, R164, gdesc[UR8], R24, gsb0 ;  /* 0x01e00008a4187df0 */ /* 0x000fe20008000818 */
[----:B-1----:R-:W-:Y:S01]  /*69a0*/  FADD R4, R175, R4 ;  /* 0x00000004af047221 */ /* 0x002fe20000000000 */
[----:B--2---:R-:W-:Y:S01]  /*69b0*/  FADD R14, R180, R13 ;  /* 0x0000000db40e7221 */ /* 0x004fe20000000000 */
[----:B---3--:R-:W-:Y:S01]  /*69c0*/  FADD R16, R222, R15 ;  /* 0x0000000fde107221 */ /* 0x008fe20000000000 */
[----:B----4-:R-:W-:-:S02]  /*69d0*/  FADD R168, R236, R169 ;  /* 0x000000a9eca87221 */ /* 0x010fc40000000000 */
[----:B------:R-:W1:Y:S01]  /*69e0*/  SHFL.BFLY PT, R13, R4, 0x1, 0x1f ;  /* 0x0c201f00040d7f89 */ /* 0x000e6200000e0000 */
[----:B------:R-:W-:Y:S01]  /*69f0*/  UIADD3 UR5, UP0, UR5, 0x20, URZ ;  /* 0x0000002005057890 */ /* 0x000fe2000ff1e03f */
[----:B0-----:R-:W-:Y:S02]  /*6a00*/  IMAD.SHL.U32 R250, R250, 0x100, RZ ;  /* 0x00000100fafa7824 */ /* 0x001fe400078e00ff */
[----:B------:R-:W0:Y:S01]  /*6a10*/  SHFL.BFLY PT, R15, R14, 0x1, 0x1f ;  /* 0x0c201f000e0f7f89 */ /* 0x000e2200000e0000 */
[----:B------:R-:W-:-:S03]  /*6a20*/  UIADD3.X UR4, URZ, UR4, URZ, UP0, !UPT ;  /* 0x000000043f047290 */ /* 0x000fc600087fe43f */
[----:B------:R-:W2:Y:S04]  /*6a30*/  SHFL.BFLY PT, R169, R16, 0x1, 0x1f ;  /* 0x0c201f0010a97f89 */ /* 0x000ea800000e0000 */
[----:B------:R-:W3:Y:S01]  /*6a40*/  SHFL.BFLY PT, R171, R168, 0x1, 0x1f ;  /* 0x0c201f00a8ab7f89 */ /* 0x000ee200000e0000 */
[----:B------:R-:W-:Y:S01]  /*6a50*/  VIADD R250, R250, 0x100 ;  /* 0x00000100fafa7836 */ /* 0x000fe20000000000 */
[----:B------:R-:W-:-:S04]  /*6a60*/  MOV R172, UR4 ;  /* 0x0000000400ac7c02 */ /* 0x000fc80008000f00 */
[----:B------:R-:W-:-:S04]  /*6a70*/  ISETP.LE.U32.AND P0, PT, R250, UR5, PT ;  /* 0x00000005fa007c0c */ /* 0x000fc8000bf03070 */
[----:B------:R-:W-:Y:S01]  /*6a80*/  ISETP.GE.U32.AND.EX P0, PT, R172, RZ, PT, P0 ;  /* 0x000000ffac00720c */ /* 0x000fe20003f06100 */
[----:B-1----:R-:W-:Y:S01]  /*6a90*/  FADD R13, R4, R13 ;  /* 0x0000000d040d7221 */ /* 0x002fe20000000000 */
[----:B0-----:R-:W-:-:S03]  /*6aa0*/  FADD R15, R14, R15 ;  /* 0x0000000f0e0f7221 */ /* 0x001fc60000000000 */
[----:B------:R-:W-:Y:S01]  /*6ab0*/  FFMA R9, R170, R9, R13 ;  /* 0x00000009aa097223 */ /* 0x000fe2000000000d */
[--C-:B------:R-:W-:Y:S02]  /*6ac0*/  IMAD.MOV.U32 R14, RZ, RZ, R2.reuse ;  /* 0x000000ffff0e7224 */ /* 0x100fe400078e0002 */
[----:B--2---:R-:W-:Y:S01]  /*6ad0*/  FADD R169, R16, R169 ;  /* 0x000000a910a97221 */ /* 0x004fe20000000000 */
[----:B------:R-:W-:Y:S01]  /*6ae0*/  FFMA R10, R182, R10, R15 ;  /* 0x0000000ab60a7223 */ /* 0x000fe2000000000f */
[----:B------:R-:W-:Y:S02]  /*6af0*/  IMAD.MOV.U32 R13, RZ, RZ, R2 ;  /* 0x000000ffff0d7224 */ /* 0x000fe400078e0002 */
[----:B---3--:R-:W-:Y:S01]  /*6b00*/  FADD R171, R168, R171 ;  /* 0x000000aba8ab7221 */ /* 0x008fe20000000000 */
[----:B------:R-:W-:Y:S01]  /*6b10*/  MOV R15, R0 ;  /* 0x00000000000f7202 */ /* 0x000fe20000000f00 */
[----:B------:R-:W-:Y:S02]  /*6b20*/  IMAD.MOV.U32 R2, RZ, RZ, R0 ;  /* 0x000000ffff027224 */ /* 0x000fe400078e0000 */
[----:B------:R-:W-:Y:S01]  /*6b30*/  FFMA R11, R224, R11, R169 ;  /* 0x0000000be00b7223 */ /* 0x000fe200000000a9 */
[----:B------:R-:W-:Y:S01]  /*6b40*/  FFMA R12, R238, R12, R171 ;  /* 0x0000000cee0c7223 */ /* 0x000fe200000000ab */
[----:B------:R-:W-:Y:S01]  /*6b50*/  IMAD R3, R251, 0x20, R3 ;  /* 0x00000020fb037824 */ /* 0x000fe200078e0203 */
[----:B------:R-:W-:Y:S01]  /*6b60*/  MOV R4, R17 ;  /* 0x0000001100047202 */ /* 0x000fe20000000f00 */
[----:B------:R-:W-:-:S02]  /*6b70*/  IMAD R5, R217, 0x20, R5 ;  /* 0x00000020d9057824 */ /* 0x000fc400078e0205 */
[----:B------:R-:W-:Y:S01]  /*6b80*/  IMAD.MOV.U32 R0, RZ, RZ, R176 ;  /* 0x000000ffff007224 */ /* 0x000fe200078e00b0 */
[----:B------:R-:W-:Y:S02]  /*6b90*/  WARPGROUP.DEPBAR.LE gsb0, 0x0 ;  /* 0x00008000000079c5 */ /* 0x000fe40000010000 */
[----:B------:R-:W-:Y:S05]  /*6ba0*/  @!P0 BRA `(.L_x_1) ;  /* 0xffffffd400808947 */ /* 0x000fea000383ffff */
.L_x_0:
[----:B------:R-:W0:Y:S01]  /*6bb0*/  S2R R218, SR_TID.X ;  /* 0x0000000000da7919 */ /* 0x000e220000002100 */
[----:B------:R-:W-:Y:S01]  /*6bc0*/  FSETP.GT.AND P3, PT, |R12|, 8.50705917302346158658e+37, PT ;  /* 0x7e8000000c00780b */ /* 0x000fe20003f64200 */
[----:B------:R-:W-:Y:S01]  /*6bd0*/  FMUL R6, R83, 0.25 ;  /* 0x3e80000053067820 */ /* 0x000fe20000400000 */
[----:B------:R-:W-:Y:S01]  /*6be0*/  FSETP.GT.AND P2, PT, |R11|, 8.50705917302346158658e+37, PT ;  /* 0x7e8000000b00780b */ /* 0x000fe20003f44200 */
[----:B------:R-:W-:Y:S01]  /*6bf0*/  FMUL R8, R71, 0.25 ;  /* 0x3e80000047087820 */ /* 0x000fe20000400000 */
[----:B------:R-:W-:Y:S01]  /*6c00*/  FSETP.GT.AND P0, PT, |R10|, 8.50705917302346158658e+37, PT ;  /* 0x7e8000000a00780b */ /* 0x000fe20003f04200 */
[----:B------:R-:W-:Y:S01]  /*6c10*/  FMUL R19, R62, 0.25 ;  /* 0x3e8000003e137820 */ /* 0x000fe20000400000 */
[----:B------:R-:W-:Y:S01]  /*6c20*/  FSEL R13, R6, R83, P3 ;  /* 0x00000053060d7208 */ /* 0x000fe20001800000 */
        /* <DEDUP_REMOVED lines=24> */
[C---:B0-----:R-:W-:Y:S01]  /*6db0*/  IMAD.SHL.U32 R0, R218.reuse, 0x10, RZ ;  /* 0x00000010da007824 */ /* 0x041fe200078e00ff */
[C---:B------:R-:W-:Y:S01]  /*6dc0*/  SHF.L.U32 R5, R218.reuse, 0x2, RZ ;  /* 0x00000002da057819 */ /* 0x040fe200000006ff */
[C---:B------:R-:W-:Y:S01]  /*6dd0*/  IMAD.SHL.U32 R2, R218.reuse, 0x80, RZ ;  /* 0x00000080da027824 */ /* 0x040fe200078e00ff */
[C---:B------:R-:W-:Y:S01]  /*6de0*/  LOP3.LUT R7, R218.reuse, 0xe0, RZ, 0xc0, !PT ;  /* 0x000000e0da077812 */ /* 0x040fe200078ec0ff */
[----:B------:R-:W-:Y:S01]  /*6df0*/  IMAD.SHL.U32 R4, R218, 0x8, RZ ;  /* 0x00000008da047824 */ /* 0x000fe200078e00ff */
[----:B------:R-:W-:Y:S01]  /*6e00*/  LOP3.LUT R0, R0, 0xf0, RZ, 0xc0, !PT ;  /* 0x000000f000007812 */ /* 0x000fe200078ec0ff */
[----:B------:R-:W-:Y:S01]  /*6e10*/  FMUL R6, R35, 0.25 ;  /* 0x3e80000023067820 */ /* 0x000fe20000400000 */
[----:B------:R-:W-:Y:S01]  /*6e20*/  LOP3.LUT R3, R2, 0x800, RZ, 0xc0, !PT ;  /* 0x0000080002037812 */ /* 0x000fe200078ec0ff */
[----:B------:R-:W-:Y:S01]  /*6e30*/  BAR.SYNC.DEFER_BLOCKING 0x0 ;  /* 0x0000000000007b1d */ /* 0x000fe20000010000 */
[----:B------:R-:W-:-:S02]  /*6e40*/  LOP3.LUT R4, R4, 0x38, RZ, 0xc0, !PT ;  /* 0x0000003804047812 */ /* 0x000fc400078ec0ff */
[----:B------:R-:W-:Y:S02]  /*6e50*/  LOP3.LUT R5, R5, 0x3c0, RZ, 0xc0, !PT ;  /* 0x000003c005057812 */ /* 0x000fe400078ec0ff */
[----:B------:R-:W-:Y:S01]  /*6e60*/  IADD3 R0, R3, UR9, R0 ;  /* 0x0000000903007c10 */ /* 0x000fe2000fffe000 */
[----:B------:R-:W-:Y:S01]  /*6e70*/  ULDC.64 UR4, c[0x0][0x270] ;  /* 0x00009c0000047ab9 */ /* 0x000fe20000000a00 */
[----:B------:R-:W-:Y:S01]  /*6e80*/  IADD3 R3, R5, UR9, R4 ;  /* 0x0000000905037c10 */ /* 0x000fe2000fffe004 */
[----:B------:R-:W-:Y:S01]  /*6e90*/  FMUL R5, R86, 0.25 ;  /* 0x3e80000056057820 */ /* 0x000fe20000400000 */
[----:B------:R-:W-:Y:S01]  /*6ea0*/  SHF.R.U32.HI R2, RZ, 0x1, R218 ;  /* 0x00000001ff027819 */ /* 0x000fe200000116da */
[----:B------:R-:W-:Y:S02]  /*6eb0*/  IMAD R0, R7, 0x8, R0 ;  /* 0x0000000807007824 */ /* 0x000fe400078e0200 */
[----:B------:R-:W-:Y:S01]  /*6ec0*/  FMUL R4, R87, 0.25 ;  /* 0x3e80000057047820 */ /* 0x000fe20000400000 */
[----:B------:R-:W-:Y:S01]  /*6ed0*/  FMUL R7, R82, 0.25 ;  /* 0x3e80000052077820 */ /* 0x000fe20000400000 */
[----:B------:R-:W-:Y:S01]  /*6ee0*/  FSEL R86, R5, R86, P3 ;  /* 0x0000005605567208 */ /* 0x000fe20001800000 */
[----:B------:R-:W-:Y:S01]  /*6ef0*/  FMUL R5, R78, 0.25 ;  /* 0x3e8000004e057820 */ /* 0x000fe20000400000 */
[----:B------:R-:W-:Y:S01]  /*6f00*/  LOP3.LUT R2, R2, 0x4, RZ, 0xc0, !PT ;  /* 0x0000000402027812 */ /* 0x000fe200078ec0ff */
[----:B------:R-:W0:Y:S01]  /*6f10*/  S2R R216, SR_CTAID.X ;  /* 0x0000000000d87919 */ /* 0x000e220000002500 */
[----:B------:R-:W-:Y:S01]  /*6f20*/  FSEL R16, R7, R82, P3 ;  /* 0x0000005207107208 */ /* 0x000fe20001800000 */
[----:B------:R-:W-:Y:S01]  /*6f30*/  FMUL R7, R74, 0.25 ;  /* 0x3e8000004a077820 */ /* 0x000fe20000400000 */
[----:B------:R-:W-:Y:S01]  /*6f40*/  FSEL R78, R5, R78, P3 ;  /* 0x0000004e054e7208 */ /* 0x000fe20001800000 */
[----:B------:R-:W-:-:S02]  /*6f50*/  IMAD.IADD R2, R2, 0x1, R3 ;  /* 0x0000000102027824 */ /* 0x000fc400078e0203 */
        /* <DEDUP_REMOVED lines=202> */
[----:B------:R-:W-:Y:S01]  /*7c00*/  FMUL R8, R9, 8388608 ;  /* 0x4b00000009087820 */ /* 0x000fe20000400000 */
[----:B------:R-:W-:Y:S01]  /*7c10*/  FSEL R113, R6, R113, P1 ;  /* 0x0000007106717208 */ /* 0x000fe20000800000 */
[----:B------:R-:W-:Y:S01]  /*7c20*/  FMUL R6, R101, 0.25 ;  /* 0x3e80000065067820 */ /* 0x000fe20000400000 */
[----:B------:R-:W-:Y:S01]  /*7c30*/  FSEL R96, R5, R96, P1 ;  /* 0x0000006005607208 */ /* 0x000fe20000800000 */
[----:B------:R-:W-:Y:S01]  /*7c40*/  FMUL R5, R10, 8388608 ;  /* 0x4b0000000a057820 */ /* 0x000fe20000400000 */
[----:B------:R-:W-:Y:S01]  /*7c50*/  FSETP.GEU.AND P4, PT, R9, 1.175494350822287508e-38, PT ;  /* 0x008000000900780b */ /* 0x000fe20003f8e000 */
[----:B------:R-:W-:Y:S01]  /*7c60*/  UIMAD UR4, UR6, UR4, URZ ;  /* 0x00000004060472a4 */ /* 0x000fe2000f8e023f */
[----:B------:R-:W-:Y:S01]  /*7c70*/  FSEL R105, R4, R105, P1 ;  /* 0x0000006904697208 */ /* 0x000fe20000800000 */
[----:B------:R-:W-:Y:S01]  /*7c80*/  FMUL R4, R97, 0.25 ;  /* 0x3e80000061047820 */ /* 0x000fe20000400000 */
[----:B------:R-:W-:-:S02]  /*7c90*/  FSETP.GEU.AND P6, PT, R10, 1.175494350822287508e-38, PT ;  /* 0x008000000a00780b */ /* 0x000fc40003fce000 */
[----:B------:R-:W-:Y:S01]  /*7ca0*/  FSEL R104, R7, R104, P1 ;  /* 0x0000006807687208 */ /* 0x000fe20000800000 */
[----:B------:R-:W-:Y:S01]  /*7cb0*/  FMUL R7, R92, 0.25 ;  /* 0x3e8000005c077820 */ /* 0x000fe20000400000 */
[----:B------:R-:W-:Y:S01]  /*7cc0*/  FSEL R140, R19, R140, P1 ;  /* 0x0000008c138c7208 */ /* 0x000fe20000800000 */
[----:B------:R-:W-:Y:S01]  /*7cd0*/  FMUL R19, R120, 0.25 ;  /* 0x3e80000078137820 */ /* 0x000fe20000400000 */
[----:B------:R-:W-:Y:S02]  /*7ce0*/  FSEL R8, R8, R9, !P4 ;  /* 0x0000000908087208 */ /* 0x000fe40006000000 */
[----:B------:R-:W-:Y:S01]  /*7cf0*/  FSEL R101, R6, R101, P1 ;  /* 0x0000006506657208 */ /* 0x000fe20000800000 */
[----:B------:R-:W-:Y:S01]  /*7d00*/  FMUL R6, R93, 0.25 ;  /* 0x3e8000005d067820 */ /* 0x000fe20000400000 */
[----:B------:R-:W-:Y:S01]  /*7d10*/  FSEL R20, R5, R10, !P6 ;  /* 0x0000000a05147208 */ /* 0x000fe20007000000 */
[----:B------:R-:W-:Y:S01]  /*7d20*/  VIADD R5, R8, 0xc0cafb0d ;  /* 0xc0cafb0d08057836 */ /* 0x000fe20000000000 */
[----:B------:R-:W-:-:S02]  /*7d30*/  FSEL R82, RZ, -23, P6 ;  /* 0xc1b80000ff527808 */ /* 0x000fc40003000000 */
[----:B------:R-:W-:Y:S02]  /*7d40*/  FSETP.GEU.AND P6, PT, |R12|, 1.175494350822287508e-38, PT ;  /* 0x008000000c00780b */ /* 0x000fe40003fce200 */
[----:B------:R-:W-:Y:S02]  /*7d50*/  FSEL R97, R4, R97, P1 ;  /* 0x0000006104617208 */ /* 0x000fe40000800000 */
[----:B------:R-:W-:Y:S01]  /*7d60*/  FSEL R4, R7, R92, P1 ;  /* 0x0000005c07047208 */ /* 0x000fe20000800000 */
[----:B------:R-:W-:Y:S01]  /*7d70*/  FMUL R7, R12, 8388608 ;  /* 0x4b0000000c077820 */ /* 0x000fe20000400000 */
[----:B------:R-:W-:Y:S01]  /*7d80*/  FSEL R120, R19, R120, P1 ;  /* 0x0000007813787208 */ /* 0x000fe20000800000 */
[----:B------:R-:W-:Y:S01]  /*7d90*/  FMUL R19, R100, 0.25 ;  /* 0x3e80000064137820 */ /* 0x000fe20000400000 */
[----:B------:R-:W-:Y:S02]  /*7da0*/  FSEL R87, RZ, -23, P4 ;  /* 0xc1b80000ff577808 */ /* 0x000fe40002000000 */
[----:B------:R-:W-:Y:S01]  /*7db0*/  FSEL R93, R6, R93, P1 ;  /* 0x0000005d065d7208 */ /* 0x000fe20000800000 */
[C---:B------:R-:W-:Y:S01]  /*7dc0*/  FMUL R6, R11.reuse, 8388608 ;  /* 0x4b0000000b067820 */ /* 0x040fe20000400000 */
[----:B------:R-:W-:Y:S01]  /*7dd0*/  FSETP.GEU.AND P4, PT, R12, 1.175494350822287508e-38, PT ;  /* 0x008000000c00780b */ /* 0x000fe20003f8e000 */
[----:B------:R-:W-:Y:S01]  /*7de0*/  @!P6 FMUL R86, R86, 16777216 ;  /* 0x4b8000005656e820 */ /* 0x000fe20000400000 */
[----:B------:R-:W-:Y:S01]  /*7df0*/  FSETP.GEU.AND P5, PT, R11, 1.175494350822287508e-38, PT ;  /* 0x008000000b00780b */ /* 0x000fe20003fae000 */
[----:B------:R-:W-:Y:S01]  /*7e00*/  @!P6 FMUL R3, R3, 16777216 ;  /* 0x4b8000000303e820 */ /* 0x000fe20000400000 */
[----:B------:R-:W-:Y:S01]  /*7e10*/  LOP3.LUT R5, R5, 0xff800000, RZ, 0xc0, !PT ;  /* 0xff80000005057812 */ /* 0x000fe200078ec0ff */
[----:B------:R-:W-:Y:S01]  /*7e20*/  @!P6 FMUL R13, R13, 16777216 ;  /* 0x4b8000000d0de820 */ /* 0x000fe20000400000 */
[----:B------:R-:W-:Y:S01]  /*7e30*/  FSEL R18, R7, R12, !P4 ;  /* 0x0000000c07127208 */ /* 0x000fe20006000000 */
[----:B------:R-:W-:Y:S01]  /*7e40*/  @P3 FMUL R12, R12, 0.25 ;  /* 0x3e8000000c0c3820 */ /* 0x000fe20000400000 */
[----:B------:R-:W-:Y:S01]  /*7e50*/  FSEL R100, R19, R100, P1 ;  /* 0x0000006413647208 */ /* 0x000fe20000800000 */
[----:B------:R-:W-:Y:S01]  /*7e60*/  @!P6 FMUL R16, R16, 16777216 ;  /* 0x4b8000001010e820 */ /* 0x000fe20000400000 */
[----:B------:R-:W-:Y:S01]  /*7e70*/  FSEL R19, R6, R11, !P5 ;  /* 0x0000000b06137208 */ /* 0x000fe20006800000 */
[----:B------:R-:W-:Y:S01]  /*7e80*/  @!P6 FMUL R12, R12, 16777216 ;  /* 0x4b8000000c0ce820 */ /* 0x000fe20000400000 */
[----:B------:R-:W-:Y:S01]  /*7e90*/  I2FP.F32.S32 R6, R5 ;  /* 0x0000000500067245 */ /* 0x000fe20000201400 */
[----:B------:R-:W-:Y:S01]  /*7ea0*/  @!P6 FMUL R79, R79, 16777216 ;  /* 0x4b8000004f4fe820 */ /* 0x000fe20000400000 */
[----:B------:R-:W-:Y:S01]  /*7eb0*/  FSEL R152, RZ, -23, P4 ;  /* 0xc1b80000ff987808 */ /* 0x000fe20002000000 */
[----:B------:R-:W-:Y:S01]  /*7ec0*/  @!P6 FMUL R78, R78, 16777216 ;  /* 0x4b8000004e4ee820 */ /* 0x000fe20000400000 */
[----:B------:R-:W-:Y:S01]  /*7ed0*/  FSETP.GEU.AND P3, PT, |R10|, 1.175494350822287508e-38, PT ;  /* 0x008000000a00780b */ /* 0x000fe20003f6e200 */
[----:B------:R-:W-:Y:S01]  /*7ee0*/  FFMA.FTZ R87, R6, 1.1920928955078125e-07, R87 ;  /* 0x3400000006577823 */ /* 0x000fe20000010057 */
[C---:B------:R-:W-:Y:S01]  /*7ef0*/  FSETP.GEU.AND P4, PT, |R11|.reuse, 1.175494350822287508e-38, PT ;  /* 0x008000000b00780b */ /* 0x040fe20003f8e200 */
[----:B------:R-:W1:Y:S01]  /*7f00*/  MUFU.RCP R6, R12 ;  /* 0x0000000c00067308 */ /* 0x000e620000001000 */
[----:B------:R-:W-:Y:S01]  /*7f10*/  IADD3 R23, R20, -0x3f3504f3, RZ ;  /* 0xc0cafb0d14177810 */ /* 0x000fe20007ffe0ff */
[----:B------:R-:W-:Y:S01]  /*7f20*/  @P0 FMUL R10, R10, 0.25 ;  /* 0x3e8000000a0a0820 */ /* 0x000fe20000400000 */
[----:B------:R-:W-:Y:S01]  /*7f30*/  @P2 FMUL R11, R11, 0.25 ;  /* 0x3e8000000b0b2820 */ /* 0x000fe20000400000 */
[----:B------:R-:W-:Y:S01]  /*7f40*/  @!P6 FMUL R75, R75, 16777216 ;  /* 0x4b8000004b4be820 */ /* 0x000fe20000400000 */
[----:B------:R-:W-:Y:S01]  /*7f50*/  LOP3.LUT R23, R23, 0xff800000, RZ, 0xc0, !PT ;  /* 0xff80000017177812 */ /* 0x000fe200078ec0ff */
[----:B------:R-:W-:Y:S01]  /*7f60*/  @!P6 FMUL R74, R74, 16777216 ;  /* 0x4b8000004a4ae820 */ /* 0x000fe20000400000 */
[----:B------:R-:W-:Y:S01]  /*7f70*/  @!P6 FMUL R71, R71, 16777216 ;  /* 0x4b8000004747e820 */ /* 0x000fe20000400000 */
[----:B------:R-:W-:Y:S01]  /*7f80*/  @!P6 FMUL R70, R70, 16777216 ;  /* 0x4b8000004646e820 */ /* 0x000fe20000400000 */
[----:B------:R-:W-:Y:S01]  /*7f90*/  I2FP.F32.S32 R7, R23 ;  /* 0x0000001700077245 */ /* 0x000fe20000201400 */
[----:B------:R-:W-:Y:S01]  /*7fa0*/  @!P6 FMUL R67, R67, 16777216 ;  /* 0x4b8000004343e820 */ /* 0x000fe20000400000 */
        /* <DEDUP_REMOVED lines=23> */
[----:B------:R-:W-:Y:S01]  /*8120*/  FFMA.FTZ R82, R7, 1.1920928955078125e-07, R82 ;  /* 0x3400000007527823 */ /* 0x000fe20000010052 */
[C---:B-1----:R-:W-:Y:S01]  /*8130*/  FMUL R12, R6.reuse, R86 ;  /* 0x00000056060c7220 */ /* 0x042fe20000400000 */
[C---:B------:R-:W-:Y:S01]  /*8140*/  FMUL R3, R6.reuse, R3 ;  /* 0x0000000306037220 */ /* 0x040fe20000400000 */
        /* <DEDUP_REMOVED lines=29> */
[----:B------:R-:W-:Y:S01]  /*8320*/  FMUL R86, R6, R26 ;  /* 0x0000001a06567220 */ /* 0x000fe20000400000 */
[----:B------:R-:W-:Y:S01]  /*8330*/  MUFU.RCP R10, R10 ;  /* 0x0000000a000a7308 */ /* 0x000fe20000001000 */
[C---:B------:R-:W-:Y:S01]  /*8340*/  FSETP.GEU.AND P2, PT, |R9|.reuse, 1.175494350822287508e-38, PT ;  /* 0x008000000900780b */ /* 0x040fe20003f4e200 */
[----:B------:R-:W-:Y:S01]  /*8350*/  @P1 FMUL R9, R9, 0.25 ;  /* 0x3e80000009091820 */ /* 0x000fe20000400000 */
[----:B------:R-:W-:Y:S01]  /*8360*/  @!P4 FMUL R33, R33, 16777216 ;  /* 0x4b8000002121c820 */ /* 0x000fe20000400000 */
[----:B------:R-:W-:Y:S01]  /*8370*/  @!P4 FMUL R25, R25, 16777216 ;  /* 0x4b8000001919c820 */ /* 0x000fe20000400000 */
[----:B------:R-:W-:Y:S01]  /*8380*/  @!P3 FMUL R151, R151, 16777216 ;  /* 0x4b8000009797b820 */ /* 0x000fe20000400000 */
[----:B------:R-:W-:Y:S01]  /*8390*/  @!P3 FMUL R150, R150, 16777216 ;  /* 0x4b8000009696b820 */ /* 0x000fe20000400000 */
[----:B------:R-:W-:Y:S01]  /*83a0*/  @!P3 FMUL R147, R147, 16777216 ;  /* 0x4b8000009393b820 */ /* 0x000fe20000400000 */
[----:B------:R-:W1:Y:S01]  /*83b0*/  MUFU.RCP R6, R11 ;  /* 0x0000000b00067308 */ /* 0x000e620000001000 */
        /* <DEDUP_REMOVED lines=30> */
[C---:B-1----:R-:W-:Y:S01]  /*85a0*/  FMUL R26, R6.reuse, R33 ;  /* 0x00000021061a7220 */ /* 0x042fe20000400000 */
[----:B------:R-:W-:Y:S01]  /*85b0*/  FMUL R27, R6, R25 ;  /* 0x00000019061b7220 */ /* 0x000fe20000400000 */
        /* <DEDUP_REMOVED lines=32> */
[----:B------:R-:W-:Y:S01]  /*87c0*/  VIADD R92, R19, 0xc0cafb0d ;  /* 0xc0cafb0d135c7836 */ /* 0x000fe20000000000 */
[----:B------:R1:W2:Y:S01]  /*87d0*/  MUFU.RCP R10, R9 ;  /* 0x00000009000a7308 */ /* 0x0002a20000001000 */
[----:B------:R-:W-:Y:S01]  /*87e0*/  VIADD R83, R18, 0xc0cafb0d ;  /* 0xc0cafb0d12537836 */ /* 0x000fe20000000000 */
[----:B------:R-:W-:Y:S01]  /*87f0*/  FSEL R88, R155, R88, P1 ;  /* 0x000000589b587208 */ /* 0x000fe20000800000 */
[----:B------:R-:W-:Y:S01]  /*8800*/  @!P4 FMUL R32, R32, 16777216 ;  /* 0x4b8000002020c820 */ /* 0x000fe20000400000 */
[----:B------:R-:W-:Y:S01]  /*8810*/  IADD3 R5, R8, -R5, RZ ;  /* 0x8000000508057210 */ /* 0x000fe20007ffe0ff */
[----:B------:R-:W-:Y:S01]  /*8820*/  @!P4 FMUL R85, R85, 16777216 ;  /* 0x4b8000005555c820 */ /* 0x000fe20000400000 */
[----:B------:R-:W-:Y:S01]  /*8830*/  LOP3.LUT R92, R92, 0xff800000, RZ, 0xc0, !PT ;  /* 0xff8000005c5c7812 */ /* 0x000fe200078ec0ff */
        /* <DEDUP_REMOVED lines=27> */
[----:B------:R-:W-:Y:S01]  /*89f0*/  LOP3.LUT R83, R83, 0xff800000, RZ, 0xc0, !PT ;  /* 0xff80000053537812 */ /* 0x000fe200078ec0ff */
[----:B------:R-:W-:Y:S01]  /*8a00*/  @!P4 FMUL R24, R24, 16777216 ;  /* 0x4b8000001818c820 */ /* 0x000fe20000400000 */
[----:B------:R-:W-:Y:S01]  /*8a10*/  @!P2 FMUL R88, R88, 16777216 ;  /* 0x4b8000005858a820 */ /* 0x000fe20000400000 */
[----:B------:R-:W-:Y:S01]  /*8a20*/  FMUL R11, R6, R32 ;  /* 0x00000020060b7220 */ /* 0x000fe20000400000 */
        /* <DEDUP_REMOVED lines=31> */
[----:B------:R-:W-:Y:S01]  /*8c20*/  I2FP.F32.S32 R21, R92 ;  /* 0x0000005c00157245 */ /* 0x000fe20000201400 */
        /* <DEDUP_REMOVED lines=28> */
[----:B------:R-:W-:-:S02]  /*8df0*/  IMAD.MOV.U32 R32, RZ, RZ, 0x3dc6b27f ;  /* 0x3dc6b27fff207424 */ /* 0x000fc400078e00ff */
[----:B-1----:R-:W-:Y:S01]  /*8e00*/  FADD R9, R5, -1 ;  /* 0xbf80000005097421 */ /* 0x002fe20000000000 */
[----:B------:R-:W-:Y:S01]  /*8e10*/  I2FP.F32.S32 R153, R83 ;  /* 0x0000005300997245 */ /* 0x000fe20000201400 */
[----:B------:R-:W-:Y:S01]  /*8e20*/  FMUL R6, R6, R24 ;  /* 0x0000001806067220 */ /* 0x000fe20000400000 */
[----:B------:R-:W-:Y:S02]  /*8e30*/  IMAD.IADD R23, R20, 0x1, -R23 ;  /* 0x0000000114177824 */ /* 0x000fe400078e0a17 */
[C---:B--2---:R-:W-:Y:S01]  /*8e40*/  FMUL R24, R10.reuse, R88 ;  /* 0x000000580a187220 */ /* 0x044fe20000400000 */
[----:B------:R-:W-:Y:S02]  /*8e50*/  IMAD.IADD R92, R19, 0x1, -R92 ;  /* 0x00000001135c7824 */ /* 0x000fe400078e0a5c */
[----:B------:R-:W-:Y:S01]  /*8e60*/  FMUL R149, R10, R149 ;  /* 0x000000950a957220 */ /* 0x000fe20000400000 */
[----:B------:R-:W-:Y:S02]  /*8e70*/  IMAD.IADD R83, R18, 0x1, -R83 ;  /* 0x0000000112537824 */ /* 0x000fe400078e0a53 */
        /* <DEDUP_REMOVED lines=30> */
[----:B------:R-:W-:Y:S01]  /*9060*/  FFMA.FTZ R10, R9, R32, -0.16845393180847167969 ;  /* 0xbe2c7f30090a7423 */ /* 0x000fe20000010020 */
[----:B------:R-:W-:Y:S01]  /*9070*/  FADD R23, R23, -1 ;  /* 0xbf80000017177421 */ /* 0x000fe20000000000 */
[----:B------:R-:W-:Y:S01]  /*9080*/  FADD R92, R92, -1 ;  /* 0xbf8000005c5c7421 */ /* 0x000fe20000000000 */
[----:B------:R-:W-:Y:S01]  /*9090*/  FADD R83, R83, -1 ;  /* 0xbf80000053537421 */ /* 0x000fe20000000000 */
[----:B------:R-:W-:Y:S01]  /*90a0*/  F2FP.F16.F32.PACK_AB R4, R89, R24 ;  /* 0x000000185904723e */ /* 0x000fe200000000ff */
[----:B------:R-:W-:Y:S01]  /*90b0*/  FFMA.FTZ R10, R9, R10, 0.1716887056827545166 ;  /* 0x3e2fcf2a090a7423 */ /* 0x000fe2000001000a */
[----:B------:R-:W-:Y:S01]  /*90c0*/  F2FP.F16.F32.PACK_AB R6, R27, R6 ;  /* 0x000000061b06723e */ /* 0x000fe200000000ff */
[-C--:B------:R-:W-:Y:S01]  /*90d0*/  FFMA.FTZ R24, R23, R32.reuse, -0.16845393180847167969 ;  /* 0xbe2c7f3017187423 */ /* 0x080fe20000010020 */
[CC--:B------:R-:W-:Y:S01]  /*90e0*/  FFMA.FTZ R27, R92.reuse, R32.reuse, -0.16845393180847167969 ;  /* 0xbe2c7f305c1b7423 */ /* 0x0c0fe20000010020 */
[----:B------:R-:W-:Y:S01]  /*90f0*/  FFMA.FTZ R32, R83, R32, -0.16845393180847167969 ;  /* 0xbe2c7f3053207423 */ /* 0x000fe20000010020 */
[----:B------:R-:W-:Y:S01]  /*9100*/  FFMA.FTZ R10, R9, R10, -0.17900948226451873779 ;  /* 0xbe374e43090a7423 */ /* 0x000fe2000001000a */
[----:B------:R-:W-:Y:S01]  /*9110*/  FFMA.FTZ R24, R23, R24, 0.1716887056827545166 ;  /* 0x3e2fcf2a17187423 */ /* 0x000fe20000010018 */
[C---:B------:R-:W-:Y:S01]  /*9120*/  FFMA.FTZ R27, R92.reuse, R27, 0.1716887056827545166 ;  /* 0x3e2fcf2a5c1b7423 */ /* 0x040fe2000001001b */
[----:B------:R-:W-:Y:S01]  /*9130*/  FFMA.FTZ R32, R83, R32, 0.1716887056827545166 ;  /* 0x3e2fcf2a53207423 */ /* 0x000fe20000010020 */
[----:B------:R-:W-:Y:S01]  /*9140*/  FFMA.FTZ R10, R9, R10, 0.20512372255325317383 ;  /* 0x3e520bf4090a7423 */ /* 0x000fe2000001000a */
[----:B------:R-:W-:Y:S01]  /*9150*/  FFMA.FTZ R24, R23, R24, -0.17900948226451873779 ;  /* 0xbe374e4317187423 */ /* 0x000fe20000010018 */
[C---:B------:R-:W-:Y:S01]  /*9160*/  FFMA.FTZ R27, R92.reuse, R27, -0.17900948226451873779 ;  /* 0xbe374e435c1b7423 */ /* 0x040fe2000001001b */
[----:B------:R-:W-:Y:S01]  /*9170*/  FFMA.FTZ R32, R83, R32, -0.17900948226451873779 ;  /* 0xbe374e4353207423 */ /* 0x000fe20000010020 */
[----:B------:R-:W-:Y:S01]  /*9180*/  FFMA.FTZ R10, R9, R10, -0.24046532809734344482 ;  /* 0xbe763c8b090a7423 */ /* 0x000fe2000001000a */
[----:B------:R-:W-:Y:S01]  /*9190*/  FFMA.FTZ R24, R23, R24, 0.20512372255325317383 ;  /* 0x3e520bf417187423 */ /* 0x000fe20000010018 */
[C---:B------:R-:W-:Y:S01]  /*91a0*/  FFMA.FTZ R27, R92.reuse, R27, 0.20512372255325317383 ;  /* 0x3e520bf45c1b7423 */ /* 0x040fe2000001001b */
[----:B------:R-:W-:Y:S01]  /*91b0*/  FFMA.FTZ R32, R83, R32, 0.20512372255325317383 ;  /* 0x3e520bf453207423 */ /* 0x000fe20000010020 */
[----:B------:R-:W-:Y:S01]  /*91c0*/  FFMA.FTZ R10, R9, R10, 0.28857114911079406738 ;  /* 0x3e93bf99090a7423 */ /* 0x000fe2000001000a */
[----:B------:R-:W-:Y:S01]  /*91d0*/  FFMA.FTZ R24, R23, R24, -0.24046532809734344482 ;  /* 0xbe763c8b17187423 */ /* 0x000fe20000010018 */
[C---:B------:R-:W-:Y:S01]  /*91e0*/  FFMA.FTZ R27, R92.reuse, R27, -0.24046532809734344482 ;  /* 0xbe763c8b5c1b7423 */ /* 0x040fe2000001001b */
[----:B------:R-:W-:Y:S01]  /*91f0*/  FFMA.FTZ R32, R83, R32, -0.24046532809734344482 ;  /* 0xbe763c8b53207423 */ /* 0x000fe20000010020 */
[----:B------:R-:W-:Y:S01]  /*9200*/  FFMA.FTZ R10, R9, R10, -0.36067417263984680176 ;  /* 0xbeb8aa49090a7423 */ /* 0x000fe2000001000a */
[----:B------:R-:W-:Y:S01]  /*9210*/  F2FP.F16.F32.PACK_AB R5, R91, R90 ;  /* 0x0000005a5b05723e */ /* 0x000fe200000000ff */
[----:B------:R-:W-:Y:S01]  /*9220*/  FFMA.FTZ R24, R23, R24, 0.28857114911079406738 ;  /* 0x3e93bf9917187423 */ /* 0x000fe20000010018 */
[----:B------:R-:W-:Y:S01]  /*9230*/  F2FP.F16.F32.PACK_AB R7, R7, R86 ;  /* 0x000000560707723e */ /* 0x000fe200000000ff */
[C---:B------:R-:W-:Y:S01]  /*9240*/  FFMA.FTZ R27, R92.reuse, R27, 0.28857114911079406738 ;  /* 0x3e93bf995c1b7423 */ /* 0x040fe2000001001b */
[----:B------:R-:W-:Y:S01]  /*9250*/  FFMA.FTZ R32, R83, R32, 0.28857114911079406738 ;  /* 0x3e93bf9953207423 */ /* 0x000fe20000010020 */
[----:B------:R-:W-:Y:S01]  /*9260*/  FFMA.FTZ R10, R9, R10, 0.48089820146560668945 ;  /* 0x3ef6384a090a7423 */ /* 0x000fe2000001000a */
[----:B------:R-:W-:Y:S01]  /*9270*/  FFMA.FTZ R24, R23, R24, -0.36067417263984680176 ;  /* 0xbeb8aa4917187423 */ /* 0x000fe20000010018 */
[----:B------:R-:W-:Y:S01]  /*9280*/  FFMA.FTZ R27, R92, R27, -0.36067417263984680176 ;  /* 0xbeb8aa495c1b7423 */ /* 0x000fe2000001001b */
[----:B------:R-:W-:Y:S01]  /*9290*/  FFMA.FTZ R32, R83, R32, -0.36067417263984680176 ;  /* 0xbeb8aa4953207423 */ /* 0x000fe20000010020 */
[----:B------:R1:W-:Y:S01]  /*92a0*/  STSM.16.M88.4 [R0], R4 ;  /* 0x0000000400007844 */ /* 0x0003e20000000200 */
[----:B------:R-:W-:Y:S01]  /*92b0*/  ISETP.GE.U32.AND P0, PT, R8, 0x7f800000, PT ;  /* 0x7f8000000800780c */ /* 0x000fe20003f06070 */
[----:B------:R-:W-:Y:S01]  /*92c0*/  FFMA.FTZ R10, R9, R10, -0.72134751081466674805 ;  /* 0xbf38aa3b090a7423 */ /* 0x000fe2000001000a */
[----:B------:R-:W-:Y:S01]  /*92d0*/  FFMA.FTZ R24, R23, R24, 0.48089820146560668945 ;  /* 0x3ef6384a17187423 */ /* 0x000fe20000010018 */
[----:B------:R-:W-:Y:S01]  /*92e0*/  FFMA.FTZ R27, R92, R27, 0.48089820146560668945 ;  /* 0x3ef6384a5c1b7423 */ /* 0x000fe2000001001b */
[----:B------:R-:W-:Y:S01]  /*92f0*/  FFMA.FTZ R32, R83, R32, 0.48089820146560668945 ;  /* 0x3ef6384a53207423 */ /* 0x000fe20000010020 */
[----:B------:R-:W-:Y:S01]  /*9300*/  FSEL R22, RZ, -23, P5 ;  /* 0xc1b80000ff167808 */ /* 0x000fe20002800000 */
[----:B------:R-:W-:Y:S01]  /*9310*/  FMUL R10, R9, R10 ;  /* 0x0000000a090a7220 */ /* 0x000fe20000400000 */
[----:B------:R-:W-:Y:S01]  /*9320*/  ISETP.GE.U32.AND P1, PT, R20, 0x7f800000, PT ;  /* 0x7f8000001400780c */ /* 0x000fe20003f26070 */
[----:B------:R-:W-:Y:S01]  /*9330*/  FFMA.FTZ R24, R23, R24, -0.72134751081466674805 ;  /* 0xbf38aa3b17187423 */ /* 0x000fe20000010018 */
[----:B------:R-:W-:Y:S01]  /*9340*/  ISETP.GE.U32.AND P5, PT, R19, 0x7f800000, PT ;  /* 0x7f8000001300780c */ /* 0x000fe20003fa6070 */
[----:B------:R-:W-:Y:S01]  /*9350*/  FFMA.FTZ R27, R92, R27, -0.72134751081466674805 ;  /* 0xbf38aa3b5c1b7423 */ /* 0x000fe2000001001b */
[----:B------:R-:W-:Y:S01]  /*9360*/  ISETP.GE.U32.AND P4, PT, R18, 0x7f800000, PT ;  /* 0x7f8000001200780c */ /* 0x000fe20003f86070 */
[----:B------:R-:W-:Y:S01]  /*9370*/  FFMA.FTZ R32, R83, R32, -0.72134751081466674805 ;  /* 0xbf38aa3b53207423 */ /* 0x000fe20000010020 */
[----:B------:R-:W-:Y:S01]  /*9380*/  FMUL R10, R9, R10 ;  /* 0x0000000a090a7220 */ /* 0x000fe20000400000 */
[----:B------:R-:W-:Y:S01]  /*9390*/  FMUL R24, R23, R24 ;  /* 0x0000001817187220 */ /* 0x000fe20000400000 */
[C---:B------:R-:W-:Y:S01]  /*93a0*/  FMUL R27, R92.reuse, R27 ;  /* 0x0000001b5c1b7220 */ /* 0x040fe20000400000 */
[----:B------:R-:W-:Y:S01]  /*93b0*/  FMUL R32, R83, R32 ;  /* 0x0000002053207220 */ /* 0x000fe20000400000 */
[----:B------:R-:W-:Y:S01]  /*93c0*/  FFMA.FTZ R10, R9, 1.4426950216293334961, R10 ;  /* 0x3fb8aa3b090a7823 */ /* 0x000fe2000001000a */
[----:B-1----:R-:W-:Y:S01]  /*93d0*/  @P0 MOV R5, 0x7f800000 ;  /* 0x7f80000000050802 */ /* 0x002fe20000000f00 */
[----:B------:R-:W-:Y:S01]  /*93e0*/  FMUL R24, R23, R24 ;  /* 0x0000001817187220 */ /* 0x000fe20000400000 */
[----:B------:R-:W-:Y:S01]  /*93f0*/  FMUL R27, R92, R27 ;  /* 0x0000001b5c1b7220 */ /* 0x000fe20000400000 */
[----:B------:R-:W-:Y:S01]  /*9400*/  FMUL R32, R83, R32 ;  /* 0x0000002053207220 */ /* 0x000fe20000400000 */
[----:B------:R-:W-:Y:S01]  /*9410*/  FADD R87, R87, R10 ;  /* 0x0000000a57577221 */ /* 0x000fe20000000000 */
[----:B------:R-:W-:Y:S01]  /*9420*/  FFMA.FTZ R22, R21, 1.1920928955078125e-07, R22 ;  /* 0x3400000015167823 */ /* 0x000fe20000010016 */
[----:B------:R-:W-:Y:S01]  /*9430*/  @P0 FFMA.FTZ R87, R8, R5, +INF ;  /* 0x7f80000008570423 */ /* 0x000fe20000010005 */
[----:B------:R-:W-:Y:S01]  /*9440*/  FFMA.FTZ R21, R153, 1.1920928955078125e-07, R152 ;  /* 0x3400000099157823 */ /* 0x000fe20000010098 */
[----:B------:R-:W-:Y:S01]  /*9450*/  FFMA.FTZ R23, R23, 1.4426950216293334961, R24 ;  /* 0x3fb8aa3b17177823 */ /* 0x000fe20000010018 */
[----:B------:R-:W-:Y:S01]  /*9460*/  FFMA.FTZ R27, R92, 1.4426950216293334961, R27 ;  /* 0x3fb8aa3b5c1b7823 */ /* 0x000fe2000001001b */
[----:B------:R-:W-:Y:S01]  /*9470*/  FFMA.FTZ R32, R83, 1.4426950216293334961, R32 ;  /* 0x3fb8aa3b53207823 */ /* 0x000fe20000010020 */
[----:B------:R-:W-:Y:S01]  /*9480*/  @P1 IMAD.MOV.U32 R7, RZ, RZ, 0x7f800000 ;  /* 0x7f800000ff071424 */ /* 0x000fe200078e00ff */
[----:B------:R-:W-:Y:S01]  /*9490*/  LEA R252, R252, UR9, 0x4 ;  /* 0x00000009fcfc7c11 */ /* 0x000fe2000f8e20ff */
[----:B------:R-:W-:-:S02]  /*94a0*/  @P5 IMAD.MOV.U32 R4, RZ, RZ, 0x7f800000 ;  /* 0x7f800000ff045424 */ /* 0x000fc400078e00ff */
[----:B------:R-:W-:Y:S01]  /*94b0*/  FADD R82, R82, R23 ;  /* 0x0000001752527221 */ /* 0x000fe20000000000 */
[----:B------:R-:W-:Y:S02]  /*94c0*/  @P4 IMAD.MOV.U32 R5, RZ, RZ, 0x7f800000 ;  /* 0x7f800000ff054424 */ /* 0x000fe400078e00ff */
[----:B------:R-:W-:Y:S01]  /*94d0*/  FADD R83, R22, R27 ;  /* 0x0000001b16537221 */ /* 0x000fe20000000000 */
[----:B------:R-:W-:Y:S01]  /*94e0*/  FADD R86, R21, R32 ;  /* 0x0000002015567221 */ /* 0x000fe20000000000 */
[----:B------:R-:W-:Y:S01]  /*94f0*/  @P1 FFMA.FTZ R82, R20, R7, +INF ;  /* 0x7f80000014521423 */ /* 0x000fe20000010007 */
[----:B------:R-:W-:Y:S01]  /*9500*/  @P5 FFMA.FTZ R83, R19, R4, +INF ;  /* 0x7f80000013535423 */ /* 0x000fe20000010004 */
[----:B------:R-:W-:Y:S01]  /*9510*/  @P4 FFMA.FTZ R86, R18, R5, +INF ;  /* 0x7f80000012564423 */ /* 0x000fe20000010005 */
[----:B------:R-:W-:Y:S01]  /*9520*/  BAR.SYNC.DEFER_BLOCKING 0x0 ;  /* 0x0000000000007b1d */ /* 0x000fe20000010000 */
[----:B------:R-:W-:Y:S02]  /*9530*/  FSETP.NEU.AND P2, PT, R20, RZ, PT ;  /* 0x000000ff1400720b */ /* 0x000fe40003f4d000 */
[----:B------:R-:W-:-:S02]  /*9540*/  F2FP.F16.F32.PACK_AB R20, R93, R88 ;  /* 0x000000585d14723e */ /* 0x000fc400000000ff */
[----:B------:R-:W-:-:S03]  /*9550*/  F2FP.F16.F32.PACK_AB R21, R95, R94 ;  /* 0x0000005e5f15723e */ /* 0x000fc600000000ff */
[----:B------:R-:W1:Y:S01]  /*9560*/  LDC R99, c[0x0][0x278] ;  /* 0x00009e00ff637b82 */ /* 0x000e620000000800 */
[----:B------:R-:W-:Y:S02]  /*9570*/  F2FP.F16.F32.PACK_AB R22, R29, R28 ;  /* 0x0000001c1d16723e */ /* 0x000fe400000000ff */
[----:B------:R-:W-:Y:S02]  /*9580*/  F2FP.F16.F32.PACK_AB R23, R31, R30 ;  /* 0x0000001e1f17723e */ /* 0x000fe400000000ff */
[----:B------:R-:W-:Y:S02]  /*9590*/  FSETP.NEU.AND P3, PT, R8, RZ, PT ;  /* 0x000000ff0800720b */ /* 0x000fe40003f6d000 */
[----:B------:R-:W-:Y:S02]  /*95a0*/  F2FP.F16.F32.PACK_AB R26, R26, R11 ;  /* 0x0000000b1a1a723e */ /* 0x000fe400000000ff */
[----:B------:R-:W-:Y:S02]  /*95b0*/  F2FP.F16.F32.PACK_AB R24, R97, R96 ;  /* 0x000000606118723e */ /* 0x000fe400000000ff */
[----:B------:R-:W-:-:S02]  /*95c0*/  F2FP.F16.F32.PACK_AB R25, R25, R98 ;  /* 0x000000621919723e */ /* 0x000fc400000000ff */
[----:B------:R-:W-:Y:S02]  /*95d0*/  F2FP.F16.F32.PACK_AB R27, R35, R34 ;  /* 0x00000022231b723e */ /* 0x000fe400000000ff */
[----:B------:R-:W-:Y:S02]  /*95e0*/  F2FP.F16.F32.PACK_AB R28, R101, R100 ;  /* 0x00000064651c723e */ /* 0x000fe400000000ff */
[----:B------:R-:W-:Y:S01]  /*95f0*/  F2FP.F16.F32.PACK_AB R29, R103, R102 ;  /* 0x00000066671d723e */ /* 0x000fe200000000ff */
[----:B------:R-:W2:Y:S01]  /*9600*/  LDS.128 R4, [R252] ;  /* 0x00000000fc047984 */ /* 0x000ea20000000c00 */
[----:B------:R-:W-:Y:S02]  /*9610*/  F2FP.F16.F32.PACK_AB R30, R37, R36 ;  /* 0x00000024251e723e */ /* 0x000fe400000000ff */
[----:B------:R-:W-:Y:S01]  /*9620*/  F2FP.F16.F32.PACK_AB R31, R39, R38 ;  /* 0x00000026271f723e */ /* 0x000fe200000000ff */
[----:B------:R-:W-:Y:S01]  /*9630*/  BAR.SYNC.DEFER_BLOCKING 0x0 ;  /* 0x0000000000007b1d */ /* 0x000fe20000010000 */
        /* <DEDUP_REMOVED lines=11> */
[----:B------:R-:W-:Y:S01]  /*96f0*/  F2FP.F16.F32.PACK_AB R39, R51, R50 ;  /* 0x000000323327723e */ /* 0x000fe200000000ff */
[----:B------:R-:W-:Y:S01]  /*9700*/  STSM.16.M88.4 [R0], R20 ;  /* 0x0000001400007844 */ /* 0x000fe20000000200 */
[----:B------:R-:W-:-:S02]  /*9710*/  F2FP.F16.F32.PACK_AB R48, R117, R116 ;  /* 0x000000747530723e */ /* 0x000fc400000000ff */
[----:B------:R-:W-:Y:S01]  /*9720*/  F2FP.F16.F32.PACK_AB R49, R119, R118 ;  /* 0x000000767731723e */ /* 0x000fe200000000ff */
[----:B------:R-:W-:Y:S01]  /*9730*/  BAR.SYNC.DEFER_BLOCKING 0x0 ;  /* 0x0000000000007b1d */ /* 0x000fe20000010000 */
        /* <DEDUP_REMOVED lines=11> */
[----:B------:R-:W-:Y:S01]  /*97f0*/  F2FP.F16.F32.PACK_AB R53, R131, R130 ;  /* 0x000000828335723e */ /* 0x000fe200000000ff */
[----:B------:R-:W3:Y:S01]  /*9800*/  LDS.128 R8, [R252] ;  /* 0x00000000fc087984 */ /* 0x000ee20000000c00 */
[----:B------:R-:W-:Y:S02]  /*9810*/  F2FP.F16.F32.PACK_AB R54, R65, R64 ;  /* 0x000000404136723e */ /* 0x000fe400000000ff */
[----:B------:R-:W-:Y:S01]  /*9820*/  F2FP.F16.F32.PACK_AB R55, R67, R66 ;  /* 0x000000424337723e */ /* 0x000fe200000000ff */
[----:B------:R-:W-:Y:S01]  /*9830*/  BAR.SYNC.DEFER_BLOCKING 0x0 ;  /* 0x0000000000007b1d */ /* 0x000fe20000010000 */
[----:B------:R-:W-:Y:S02]  /*9840*/  F2FP.F16.F32.PACK_AB R60, R133, R132 ;  /* 0x00000084853c723e */ /* 0x000fe400000000ff */
[----:B------:R-:W-:Y:S02]  /*9850*/  F2FP.F16.F32.PACK_AB R61, R135, R134 ;  /* 0x00000086873d723e */ /* 0x000fe400000000ff */
[----:B------:R-:W-:-:S02]  /*9860*/  F2FP.F16.F32.PACK_AB R62, R69, R68 ;  /* 0x00000044453e723e */ /* 0x000fc400000000ff */
[----:B------:R-:W-:Y:S01]  /*9870*/  F2FP.F16.F32.PACK_AB R63, R71, R70 ;  /* 0x00000046473f723e */ /* 0x000fe200000000ff */
[----:B------:R-:W4:Y:S01]  /*9880*/  LDC.64 R68, c[0x0][0x228] ;  /* 0x00008a00ff447b82 */ /* 0x000f220000000a00 */
[----:B------:R-:W-:Y:S02]  /*9890*/  F2FP.F16.F32.PACK_AB R136, R137, R136 ;  /* 0x000000888988723e */ /* 0x000fe400000000ff */
[----:B------:R-:W-:Y:S02]  /*98a0*/  F2FP.F16.F32.PACK_AB R137, R139, R138 ;  /* 0x0000008a8b89723e */ /* 0x000fe400000000ff */
[----:B------:R-:W-:Y:S02]  /*98b0*/  F2FP.F16.F32.PACK_AB R138, R73, R72 ;  /* 0x00000048498a723e */ /* 0x000fe400000000ff */
[----:B------:R-:W-:Y:S01]  /*98c0*/  F2FP.F16.F32.PACK_AB R139, R75, R74 ;  /* 0x0000004a4b8b723e */ /* 0x000fe200000000ff */
[----:B------:R-:W5:Y:S01]  /*98d0*/  LDC R73, c[0x0][0x278] ;  /* 0x00009e00ff497b82 */ /* 0x000f620000000800 */
[----:B------:R-:W-:-:S02]  /*98e0*/  F2FP.F16.F32.PACK_AB R140, R141, R140 ;  /* 0x0000008c8d8c723e */ /* 0x000fc400000000ff */
[----:B------:R-:W-:Y:S02]  /*98f0*/  F2FP.F16.F32.PACK_AB R141, R143, R142 ;  /* 0x0000008e8f8d723e */ /* 0x000fe400000000ff */
[----:B------:R-:W-:Y:S02]  /*9900*/  F2FP.F16.F32.PACK_AB R142, R77, R76 ;  /* 0x0000004c4d8e723e */ /* 0x000fe400000000ff */
[----:B------:R-:W-:Y:S01]  /*9910*/  F2FP.F16.F32.PACK_AB R143, R79, R78 ;  /* 0x0000004e4f8f723e */ /* 0x000fe200000000ff */
[----:B------:R-:W-:Y:S01]  /*9920*/  STSM.16.M88.4 [R0], R24 ;  /* 0x0000001800007844 */ /* 0x000fe20000000200 */
[----:B0-----:R-:W-:Y:S02]  /*9930*/  PRMT R216, R218, 0x6540, R216 ;  /* 0x00006540dad87816 */ /* 0x001fe400000000d8 */
[----:B------:R-:W-:Y:S01]  /*9940*/  FSETP.NEU.AND P1, PT, R19, RZ, PT ;  /* 0x000000ff1300720b */ /* 0x000fe20003f2d000 */
[----:B------:R-:W-:Y:S01]  /*9950*/  BAR.SYNC.DEFER_BLOCKING 0x0 ;  /* 0x0000000000007b1d */ /* 0x000fe20000010000 */
[----:B------:R-:W-:Y:S01]  /*9960*/  FSETP.NEU.AND P0, PT, R18, RZ, PT ;  /* 0x000000ff1200720b */ /* 0x000fe20003f0d000 */
[----:B------:R-:W-:Y:S01]  /*9970*/  IMAD R19, R216, UR5, RZ ;  /* 0x00000005d8137c24 */ /* 0x000fe2000f8e02ff */
[----:B------:R-:W-:Y:S01]  /*9980*/  USHF.L.U32 UR5, UR4, 0x1, URZ ;  /* 0x0000000104057899 */ /* 0x000fe2000800063f */
[----:B------:R-:W-:-:S02]  /*9990*/  F2FP.F16.F32.PACK_AB R144, R145, R144 ;  /* 0x000000909190723e */ /* 0x000fc400000000ff */
[----:B------:R-:W-:Y:S02]  /*99a0*/  F2FP.F16.F32.PACK_AB R145, R147, R146 ;  /* 0x000000929391723e */ /* 0x000fe400000000ff */
[----:B------:R-:W-:Y:S02]  /*99b0*/  SHF.L.U32 R65, R19, 0x1, RZ ;  /* 0x0000000113417819 */ /* 0x000fe400000006ff */
[----:B------:R-:W-:Y:S02]  /*99c0*/  F2FP.F16.F32.PACK_AB R146, R81, R80 ;  /* 0x000000505192723e */ /* 0x000fe400000000ff */
[----:B----4-:R-:W-:Y:S01]  /*99d0*/  IADD3 R18, P4, P5, R65, UR5, R68 ;  /* 0x0000000541127c10 */ /* 0x010fe2000fd9e044 */
[----:B------:R-:W-:Y:S01]  /*99e0*/  UIMAD.WIDE UR4, UR4, 0x2, URZ ;  /* 0x00000002040478a5 */ /* 0x000fe2000f8e023f */
[----:B------:R-:W-:Y:S01]  /*99f0*/  F2FP.F16.F32.PACK_AB R147, R13, R16 ;  /* 0x000000100d93723e */ /* 0x000fe200000000ff */
[----:B------:R-:W-:Y:S01]  /*9a00*/  IMAD.HI R16, R19, 0x2, RZ ;  /* 0x0000000213107827 */ /* 0x000fe200078e02ff */
[----:B------:R-:W-:-:S02]  /*9a10*/  F2FP.F16.F32.PACK_AB R148, R149, R148 ;  /* 0x000000949594723e */ /* 0x000fc400000000ff */
[----:B------:R-:W-:Y:S01]  /*9a20*/  F2FP.F16.F32.PACK_AB R149, R151, R150 ;  /* 0x000000969795723e */ /* 0x000fe200000000ff */
[C---:B-----5:R-:W-:Y:S01]  /*9a30*/  IMAD.SHL.U32 R75, R73.reuse, 0x2, RZ ;  /* 0x00000002494b7824 */ /* 0x060fe200078e00ff */
[----:B------:R-:W-:Y:S01]  /*9a40*/  IADD3.X R19, R16, UR5, R69, P4, P5 ;  /* 0x0000000510137c10 */ /* 0x000fe2000a7ea445 */
[----:B------:R-:W-:Y:S01]  /*9a50*/  IMAD R81, R73, 0x6, RZ ;  /* 0x0000000649517824 */ /* 0x000fe200078e02ff */
[----:B------:R-:W-:Y:S01]  /*9a60*/  F2FP.F16.F32.PACK_AB R150, R85, R84 ;  /* 0x000000545596723e */ /* 0x000fe200000000ff */
[----:B------:R-:W-:Y:S01]  /*9a70*/  IMAD R85, R73, 0xa, RZ ;  /* 0x0000000a49557824 */ /* 0x000fe200078e02ff */
[----:B------:R-:W0:Y:S01]  /*9a80*/  LDS.128 R20, [R252] ;  /* 0x00000000fc147984 */ /* 0x000e220000000c00 */
[----:B------:R-:W-:Y:S01]  /*9a90*/  F2FP.F16.F32.PACK_AB R151, R3, R12 ;  /* 0x0000000c0397723e */ /* 0x000fe200000000ff */
[----:B------:R-:W-:Y:S01]  /*9aa0*/  IMAD R3, R73, 0x3, RZ ;  /* 0x0000000349037824 */ /* 0x000fe200078e02ff */
[-C--:B------:R-:W-:Y:S01]  /*9ab0*/  IADD3 R12, P4, R75, R18.reuse, RZ ;  /* 0x000000124b0c7210 */ /* 0x080fe20007f9e0ff */
[----:B------:R-:W-:Y:S01]  /*9ac0*/  BAR.SYNC.DEFER_BLOCKING 0x0 ;  /* 0x0000000000007b1d */ /* 0x000fe20000010000 */
[CC--:B------:R-:W-:Y:S01]  /*9ad0*/  LEA R74, P5, R73.reuse, R18.reuse, 0x2 ;  /* 0x00000012494a7211 */ /* 0x0c0fe200078a10ff */
[C---:B------:R-:W-:Y:S01]  /*9ae0*/  IMAD R89, R73.reuse, 0xc, RZ ;  /* 0x0000000c49597824 */ /* 0x040fe200078e02ff */
[CC--:B------:R-:W-:Y:S01]  /*9af0*/  LEA.HI.X.SX32 R13, R73.reuse, R19.reuse, 0x1, P4 ;  /* 0x00000013490d7211 */ /* 0x0c0fe200020f0eff */
[C---:B------:R-:W-:Y:S01]  /*9b00*/  IMAD.SHL.U32 R79, R73.reuse, 0x4, RZ ;  /* 0x00000004494f7824 */ /* 0x040fe200078e00ff */
[----:B--2---:R-:W-:Y:S01]  /*9b10*/  PRMT R16, R4, 0x7632, R16 ;  /* 0x0000763204107816 */ /* 0x004fe20000000010 */
[----:B------:R-:W-:Y:S01]  /*9b20*/  IMAD R91, R73, 0xe, RZ ;  /* 0x0000000e495b7824 */ /* 0x000fe200078e02ff */
[-C--:B------:R-:W-:Y:S01]  /*9b30*/  LEA.HI.X.SX32 R75, R75, R19.reuse, 0x1, P5 ;  /* 0x000000134b4b7211 */ /* 0x080fe200028f0eff */
[----:B------:R-:W-:Y:S01]  /*9b40*/  IMAD R93, R73, 0x12, RZ ;  /* 0x00000012495d7824 */ /* 0x000fe200078e02ff */
[-C--:B------:R-:W-:Y:S01]  /*9b50*/  IADD3 R76, P5, R81, R18.reuse, RZ ;  /* 0x00000012514c7210 */ /* 0x080fe20007fbe0ff */
[C---:B------:R-:W-:Y:S01]  /*9b60*/  IMAD R95, R73.reuse, 0x14, RZ ;  /* 0x00000014495f7824 */ /* 0x040fe200078e02ff */
[C---:B------:R-:W-:Y:S01]  /*9b70*/  LEA R78, P4, R73.reuse, R18, 0x3 ;  /* 0x00000012494e7211 */ /* 0x040fe200078818ff */
[----:B------:R-:W-:Y:S01]  /*9b80*/  IMAD R97, R73, 0x1c, RZ ;  /* 0x0000001c49617824 */ /* 0x000fe200078e02ff */
[-C--:B------:R-:W-:Y:S01]  /*9b90*/  LEA.HI.X.SX32 R77, R3, R19.reuse, 0x1, P5 ;  /* 0x00000013034d7211 */ /* 0x080fe200028f0eff */
[----:B------:R-:W-:Y:S01]  /*9ba0*/  IMAD R3, R73, 0x5, RZ ;  /* 0x0000000549037824 */ /* 0x000fe200078e02ff */
[----:B------:R-:W-:Y:S01]  /*9bb0*/  LEA.HI.X.SX32 R79, R79, R19, 0x1, P4 ;  /* 0x000000134f4f7211 */ /* 0x000fe200020f0eff */
[C---:B------:R-:W-:Y:S01]  /*9bc0*/  IMAD R107, R73.reuse, 0x2a, RZ ;  /* 0x0000002a496b7824 */ /* 0x040fe200078e02ff */
[----:B------:R-:W-:Y:S01]  /*9bd0*/  ULDC.64 UR4, c[0x0][0x270] ;  /* 0x00009c0000047ab9 */ /* 0x000fe20000000a00 */
[C---:B------:R-:W-:Y:S01]  /*9be0*/  IMAD R109, R73.reuse, 0x2c, RZ ;  /* 0x0000002c496d7824 */ /* 0x040fe200078e02ff */
[----:B------:R-:W-:Y:S01]  /*9bf0*/  UIMAD UR4, UR6, UR4, URZ ;  /* 0x00000004060472a4 */ /* 0x000fe2000f8e023f */
[----:B------:R-:W-:-:S02]  /*9c00*/  IMAD R111, R73, 0x30, RZ ;  /* 0x00000030496f7824 */ /* 0x000fc400078e02ff */
[C---:B------:R-:W-:Y:S01]  /*9c10*/  IMAD R113, R73.reuse, 0x32, RZ ;  /* 0x0000003249717824 */ /* 0x040fe200078e02ff */
[----:B------:R-:W-:Y:S01]  /*9c20*/  USHF.L.U32 UR4, UR4, 0x1, URZ ;  /* 0x0000000104047899 */ /* 0x000fe2000800063f */
[----:B------:R-:W-:Y:S01]  /*9c30*/  STSM.16.M88.4 [R0], R28 ;  /* 0x0000001c00007844 */ /* 0x000fe20000000200 */
[C---:B------:R-:W-:Y:S02]  /*9c40*/  IMAD R115, R73.reuse, 0x34, RZ ;  /* 0x0000003449737824 */ /* 0x040fe400078e02ff */
[C---:B------:R-:W-:Y:S01]  /*9c50*/  IMAD R117, R73.reuse, 0x36, RZ ;  /* 0x0000003649757824 */ /* 0x040fe200078e02ff */
[----:B------:R-:W-:Y:S01]  /*9c60*/  BAR.SYNC.DEFER_BLOCKING 0x0 ;  /* 0x0000000000007b1d */ /* 0x000fe20000010000 */
[C---:B------:R-:W-:Y:S02]  /*9c70*/  IMAD R119, R73.reuse, 0x38, RZ ;  /* 0x0000003849777824 */ /* 0x040fe400078e02ff */
[C---:B------:R-:W-:Y:S02]  /*9c80*/  IMAD R121, R73.reuse, 0x3a, RZ ;  /* 0x0000003a49797824 */ /* 0x040fe400078e02ff */
[----:B------:R-:W-:-:S02]  /*9c90*/  IMAD R123, R73, 0x3c, RZ ;  /* 0x0000003c497b7824 */ /* 0x000fc400078e02ff */
[C---:B------:R-:W-:Y:S02]  /*9ca0*/  IMAD R125, R73.reuse, 0x3e, RZ ;  /* 0x0000003e497d7824 */ /* 0x040fe400078e02ff */
[C---:B------:R-:W-:Y:S02]  /*9cb0*/  IMAD R127, R73.reuse, 0x42, RZ ;  /* 0x00000042497f7824 */ /* 0x040fe400078e02ff */
[C---:B------:R-:W-:Y:S02]  /*9cc0*/  IMAD R129, R73.reuse, 0x44, RZ ;  /* 0x0000004449817824 */ /* 0x040fe400078e02ff */
[C---:B------:R-:W-:Y:S02]  /*9cd0*/  IMAD R131, R73.reuse, 0x46, RZ ;  /* 0x0000004649837824 */ /* 0x040fe400078e02ff */
[C---:B------:R-:W-:Y:S02]  /*9ce0*/  IMAD R103, R73.reuse, 0x48, RZ ;  /* 0x0000004849677824 */ /* 0x040fe400078e02ff */
[----:B------:R-:W-:-:S02]  /*9cf0*/  IMAD R105, R73, 0x4a, RZ ;  /* 0x0000004a49697824 */ /* 0x000fc400078e02ff */
[----:B------:R-:W-:Y:S01]  /*9d00*/  IMAD R101, R73, 0x4e, RZ ;  /* 0x0000004e49657824 */ /* 0x000fe200078e02ff */
[----:B------:R-:W-:Y:S01]  /*9d10*/  LDS.128 R24, [R252] ;  /* 0x00000000fc187984 */ /* 0x000fe20000000c00 */
[----:B------:R-:W-:Y:S06]  /*9d20*/  BAR.SYNC.DEFER_BLOCKING 0x0 ;  /* 0x0000000000007b1d */ /* 0x000fec0000010000 */
[----:B------:R-:W-:Y:S02]  /*9d30*/  STSM.16.M88.4 [R0], R32 ;  /* 0x0000002000007844 */ /* 0x000fe40000000200 */
[----:B------:R-:W-:Y:S06]  /*9d40*/  BAR.SYNC.DEFER_BLOCKING 0x0 ;  /* 0x0000000000007b1d */ /* 0x000fec0000010000 */
[----:B------:R-:W-:Y:S02]  /*9d50*/  LDS.128 R28, [R252] ;  /* 0x00000000fc1c7984 */ /* 0x000fe40000000c00 */
        /* <DEDUP_REMOVED lines=15> */
[----:B------:R-:W2:Y:S02]  /*9e50*/  LDS.128 R48, [R252] ;  /* 0x00000000fc307984 */ /* 0x000ea40000000c00 */
[----:B------:R-:W-:Y:S06]  /*9e60*/  BAR.SYNC.DEFER_BLOCKING 0x0 ;  /* 0x0000000000007b1d */ /* 0x000fec0000010000 */
[----:B------:R-:W-:Y:S02]  /*9e70*/  STSM.16.M88.4 [R0], R56 ;  /* 0x0000003800007844 */ /* 0x000fe40000000200 */
[----:B------:R-:W-:Y:S06]  /*9e80*/  BAR.SYNC.DEFER_BLOCKING 0x0 ;  /* 0x0000000000007b1d */ /* 0x000fec0000010000 */
[----:B------:R-:W4:Y:S02]  /*9e90*/  LDS.128 R44, [R252] ;  /* 0x00000000fc2c7984 */ /* 0x000f240000000c00 */
        /* <DEDUP_REMOVED lines=15> */
[----:B------:R-:W5:Y:S02]  /*9f90*/  LDS.128 R64, [R252] ;  /* 0x00000000fc407984 */ /* 0x000f640000000c00 */
[----:B------:R-:W-:Y:S06]  /*9fa0*/  BAR.SYNC.DEFER_BLOCKING 0x0 ;  /* 0x0000000000007b1d */ /* 0x000fec0000010000 */
[----:B------:R-:W-:Y:S02]  /*9fb0*/  STSM.16.M88.4 [R0], R144 ;  /* 0x0000009000007844 */ /* 0x000fe40000000200 */
[----:B------:R-:W-:Y:S06]  /*9fc0*/  BAR.SYNC.DEFER_BLOCKING 0x0 ;  /* 0x0000000000007b1d */ /* 0x000fec0000010000 */
[----:B------:R-:W5:Y:S02]  /*9fd0*/  LDS.128 R68, [R252] ;  /* 0x00000000fc447984 */ /* 0x000f640000000c00 */
[----:B------:R-:W-:Y:S06]  /*9fe0*/  BAR.SYNC.DEFER_BLOCKING 0x0 ;  /* 0x0000000000007b1d */ /* 0x000fec0000010000 */
[----:B------:R1:W-:Y:S02]  /*9ff0*/  STSM.16.M88.4 [R0], R148 ;  /* 0x0000009400007844 */ /* 0x0003e40000000200 */
[----:B------:R-:W-:Y:S01]  /*a000*/  BAR.SYNC.DEFER_BLOCKING 0x0 ;  /* 0x0000000000007b1d */ /* 0x000fe20000010000 */
[----:B-1----:R-:W-:-:S05]  /*a010*/  PRMT R0, R6, 0x7632, R0 ;  /* 0x0000763206007816 */ /* 0x002fca0000000000 */
[----:B------:R1:W-:Y:S04]  /*a020*/  STG.E.U16 desc[UR12][R18.64], R4 ;  /* 0x0000000412007986 */ /* 0x0003e8000c10150c */
[----:B------:R3:W-:Y:S04]  /*a030*/  STG.E.U16 desc[UR12][R12.64], R16 ;  /* 0x000000100c007986 */ /* 0x0007e8000c10150c */
[----:B------:R0:W-:Y:S01]  /*a040*/  STG.E.U16 desc[UR12][R74.64], R5 ;  /* 0x000000054a007986 */ /* 0x0001e2000c10150c */
[----:B-1----:R-:W-:Y:S02]  /*a050*/  IADD3 R4, P6, R89, R18, RZ ;  /* 0x0000001259047210 */ /* 0x002fe40007fde0ff */
[----:B---3--:R-:W-:-:S02]  /*a060*/  PRMT R13, R5, 0x7632, R13 ;  /* 0x00007632050d7816 */ /* 0x008fc4000000000d */
[-C--:B------:R-:W-:Y:S02]  /*a070*/  IADD3 R12, P5, R85, R18.reuse, RZ ;  /* 0x00000012550c7210 */ /* 0x080fe40007fbe0ff */
[-C--:B0-----:R-:W-:Y:S01]  /*a080*/  LEA.HI.X.SX32 R5, R81, R19.reuse, 0x1, P6 ;  /* 0x0000001351057211 */ /* 0x081fe200030f0eff */
[----:B------:R0:W-:Y:S01]  /*a090*/  STG.E.U16 desc[UR12][R76.64], R13 ;  /* 0x0000000d4c007986 */ /* 0x0001e2000c10150c */
[-C--:B------:R-:W-:Y:S01]  /*a0a0*/  IADD3 R74, P4, R91, R18.reuse, RZ ;  /* 0x000000125b4a7210 */ /* 0x080fe20007f9e0ff */
[----:B------:R-:W-:Y:S01]  /*a0b0*/  IMAD.SHL.U32 R81, R73, 0x8, RZ ;  /* 0x0000000849517824 */ /* 0x000fe200078e00ff */
[----:B------:R-:W-:Y:S01]  /*a0c0*/  PRMT R16, R7, 0x7632, R16 ;  /* 0x0000763207107816 */ /* 0x000fe20000000010 */
[----:B------:R1:W-:Y:S01]  /*a0d0*/  STG.E.U16 desc[UR12][R78.64], R6 ;  /* 0x000000064e007986 */ /* 0x0003e2000c10150c */
[----:B0-----:R-:W-:Y:S01]  /*a0e0*/  LEA.HI.X.SX32 R13, R3, R19, 0x1, P5 ;  /* 0x00000013030d7211 */ /* 0x001fe200028f0eff */
[C---:B------:R-:W-:Y:S01]  /*a0f0*/  IMAD R3, R73.reuse, 0x7, RZ ;  /* 0x0000000749037824 */ /* 0x040fe200078e02ff */
[C---:B------:R-:W-:Y:S01]  /*a100*/  LEA R76, P5, R73.reuse, R18, 0x4 ;  /* 0x00000012494c7211 */ /* 0x040fe200078a20ff */
[----:B-1----:R-:W-:-:S02]  /*a110*/  IMAD R79, R73, 0x16, RZ ;  /* 0x00000016494f7824 */ /* 0x002fc400078e02ff */
[----:B------:R0:W-:Y:S01]  /*a120*/  STG.E.U16 desc[UR12][R12.64], R0 ;  /* 0x000000000c007986 */ /* 0x0001e2000c10150c */
[-C--:B------:R-:W-:Y:S01]  /*a130*/  LEA.HI.X.SX32 R75, R3, R19.reuse, 0x1, P4 ;  /* 0x00000013034b7211 */ /* 0x080fe200020f0eff */
[----:B------:R-:W-:Y:S01]  /*a140*/  IMAD R3, R73, 0x9, RZ ;  /* 0x0000000949037824 */ /* 0x000fe200078e02ff */
[----:B------:R-:W-:Y:S01]  /*a150*/  LEA.HI.X.SX32 R77, R81, R19, 0x1, P5 ;  /* 0x00000013514d7211 */ /* 0x000fe200028f0eff */
[----:B------:R1:W-:Y:S01]  /*a160*/  STG.E.U16 desc[UR12][R4.64], R7 ;  /* 0x0000000704007986 */ /* 0x0003e2000c10150c */
[----:B------:R-:W-:-:S03]  /*a170*/  IMAD R81, R73, 0x18, RZ ;  /* 0x0000001849517824 */ /* 0x000fc600078e02ff */
[----:B------:R3:W-:Y:S01]  /*a180*/  STG.E.U16 desc[UR12][R74.64], R16 ;  /* 0x000000104a007986 */ /* 0x0007e2000c10150c */
[----:B0-----:R-:W-:-:S03]  /*a190*/  IADD3 R12, P4, R93, R18, RZ ;  /* 0x000000125d0c7210 */ /* 0x001fc60007f9e0ff */
[----:B------:R0:W-:Y:S01]  /*a1a0*/  STG.E.U16 desc[UR12][R76.64], R8 ;  /* 0x000000084c007986 */ /* 0x0001e2000c10150c */
[----:B------:R-:W-:Y:S02]  /*a1b0*/  PRMT R0, R8, 0x7632, R0 ;  /* 0x0000763208007816 */ /* 0x000fe40000000000 */
[-C--:B-1----:R-:W-:Y:S02]  /*a1c0*/  IADD3 R4, P5, R95, R18.reuse, RZ ;  /* 0x000000125f047210 */ /* 0x082fe40007fbe0ff */
[-C--:B------:R-:W-:Y:S01]  /*a1d0*/  LEA.HI.X.SX32 R13, R3, R19.reuse, 0x1, P4 ;  /* 0x00000013030d7211 */ /* 0x080fe200020f0eff */
[----:B------:R-:W-:Y:S01]  /*a1e0*/  IMAD R3, R73, 0xb, RZ ;  /* 0x0000000b49037824 */ /* 0x000fe200078e02ff */
[-C--:B------:R-:W-:Y:S01]  /*a1f0*/  LEA.HI.X.SX32 R5, R85, R19.reuse, 0x1, P5 ;  /* 0x0000001355057211 */ /* 0x080fe200028f0eff */
[----:B------:R-:W-:Y:S01]  /*a200*/  IMAD R85, R73, 0x1a, RZ ;  /* 0x0000001a49557824 */ /* 0x000fe200078e02ff */
[-C--:B------:R-:W-:Y:S01]  /*a210*/  IADD3 R6, P5, R79, R18.reuse, RZ ;  /* 0x000000124f067210 */ /* 0x080fe20007fbe0ff */
[----:B------:R1:W-:Y:S01]  /*a220*/  STG.E.U16 desc[UR12][R12.64], R0 ;  /* 0x000000000c007986 */ /* 0x0003e2000c10150c */
[-C--:B---3--:R-:W-:Y:S01]  /*a230*/  IADD3 R74, P4, R81, R18.reuse, RZ ;  /* 0x00000012514a7210 */ /* 0x088fe20007f9e0ff */
[----:B0-----:R-:W-:Y:S01]  /*a240*/  IMAD R77, R73, 0x1e, RZ ;  /* 0x0000001e494d7824 */ /* 0x001fe200078e02ff */
[----:B------:R-:W-:Y:S01]  /*a250*/  LEA.HI.X.SX32 R7, R3, R19, 0x1, P5 ;  /* 0x0000001303077211 */ /* 0x000fe200028f0eff */
[----:B------:R0:W-:Y:S01]  /*a260*/  STG.E.U16 desc[UR12][R4.64], R9 ;  /* 0x0000000904007986 */ /* 0x0001e2000c10150c */
[----:B------:R-:W-:Y:S01]  /*a270*/  IMAD R3, R73, 0xd, RZ ;  /* 0x0000000d49037824 */ /* 0x000fe200078e02ff */
[----:B------:R-:W-:-:S02]  /*a280*/  IADD3 R8, P6, R97, R18, RZ ;  /* 0x0000001261087210 */ /* 0x000fc40007fde0ff */
[----:B------:R-:W-:Y:S01]  /*a290*/  LEA.HI.X.SX32 R75, R89, R19, 0x1, P4 ;  /* 0x00000013594b7211 */ /* 0x000fe200020f0eff */
[----:B------:R-:W-:Y:S01]  /*a2a0*/  IMAD R89, R73, 0x22, RZ ;  /* 0x0000002249597824 */ /* 0x000fe200078e02ff */
[----:B------:R-:W-:Y:S02]  /*a2b0*/  PRMT R16, R11, 0x7632, R16 ;  /* 0x000076320b107816 */ /* 0x000fe40000000010 */
[----:B-1----:R-:W-:Y:S02]  /*a2c0*/  PRMT R0, R10, 0x7632, R0 ;  /* 0x000076320a007816 */ /* 0x002fe40000000000 */
[----:B------:R-:W-:Y:S02]  /*a2d0*/  SHF.L.U32 R13, R73, 0x4, RZ ;  /* 0x00000004490d7819 */ /* 0x000fe400000006ff */
[----:B0-----:R-:W-:Y:S02]  /*a2e0*/  PRMT R5, R9, 0x7632, R5 ;  /* 0x0000763209057816 */ /* 0x001fe40000000005 */
[----:B------:R-:W-:-:S02]  /*a2f0*/  IADD3 R4, P5, R85, R18, RZ ;  /* 0x0000001255047210 */ /* 0x000fc40007fbe0ff */
[----:B------:R-:W-:Y:S01]  /*a300*/  LEA.HI.X.SX32 R9, R91, R19, 0x1, P6 ;  /* 0x000000135b097211 */ /* 0x000fe200030f0eff */
[----:B------:R0:W-:Y:S01]  /*a310*/  STG.E.U16 desc[UR12][R6.64], R5 ;  /* 0x0000000506007986 */ /* 0x0001e2000c10150c */
[----:B------:R-:W-:-:S03]  /*a320*/  IMAD R91, R73, 0x24, RZ ;  /* 0x00000024495b7824 */ /* 0x000fc600078e02ff */
[----:B------:R1:W-:Y:S01]  /*a330*/  STG.E.U16 desc[UR12][R74.64], R10 ;  /* 0x0000000a4a007986 */ /* 0x0003e2000c10150c */
[-C--:B0-----:R-:W-:Y:S01]  /*a340*/  LEA.HI.X.SX32 R5, R3, R19.reuse, 0x1, P5 ;  /* 0x0000001303057211 */ /* 0x081fe200028f0eff */
[----:B------:R-:W-:Y:S01]  /*a350*/  IMAD R3, R73, 0xf, RZ ;  /* 0x0000000f49037824 */ /* 0x000fe200078e02ff */
[-C--:B------:R-:W-:Y:S02]  /*a360*/  IADD3 R6, P4, R77, R18.reuse, RZ ;  /* 0x000000124d067210 */ /* 0x080fe40007f9e0ff */
[----:B------:R-:W-:Y:S01]  /*a370*/  LEA R12, P5, R99, R18, 0x5 ;  /* 0x00000012630c7211 */ /* 0x000fe200078a28ff */
[----:B------:R0:W-:Y:S01]  /*a380*/  STG.E.U16 desc[UR12][R4.64], R0 ;  /* 0x0000000004007986 */ /* 0x0001e2000c10150c */
[-C--:B------:R-:W-:Y:S01]  /*a390*/  LEA.HI.X.SX32 R7, R3, R19.reuse, 0x1, P4 ;  /* 0x0000001303077211 */ /* 0x080fe200020f0eff */
[----:B------:R-:W-:Y:S01]  /*a3a0*/  IMAD R3, R73, 0x11, RZ ;  /* 0x0000001149037824 */ /* 0x000fe200078e02ff */
[----:B------:R-:W-:Y:S01]  /*a3b0*/  LEA.HI.X.SX32 R13, R13, R19, 0x1, P5 ;  /* 0x000000130d0d7211 */ /* 0x000fe200028f0eff */
[----:B------:R3:W-:Y:S01]  /*a3c0*/  STG.E.U16 desc[UR12][R8.64], R11 ;  /* 0x0000000b08007986 */ /* 0x0007e2000c10150c */
[----:B-1----:R-:W-:-:S02]  /*a3d0*/  IMAD R75, R73, 0x26, RZ ;  /* 0x00000026494b7824 */ /* 0x002fc400078e02ff */
[----:B------:R-:W-:Y:S01]  /*a3e0*/  IMAD R99, R73, 0x4c, RZ ;  /* 0x0000004c49637824 */ /* 0x000fe200078e02ff */
[----:B------:R1:W-:Y:S01]  /*a3f0*/  STG.E.U16 desc[UR12][R6.64], R16 ;  /* 0x0000001006007986 */ /* 0x0003e2000c10150c */
[----:B0-----:R-:W-:-:S03]  /*a400*/  IADD3 R4, P4, R89, R18, RZ ;  /* 0x0000001259047210 */ /* 0x001fc60007f9e0ff */
[----:B------:R-:W-:Y:S01]  /*a410*/  STG.E.U16 desc[UR12][R12.64], R20 ;  /* 0x000000140c007986 */ /* 0x000fe2000c10150c */
[----:B------:R-:W-:Y:S02]  /*a420*/  PRMT R0, R20, 0x7632, R0 ;  /* 0x0000763214007816 */ /* 0x000fe40000000000 */
[-C--:B---3--:R-:W-:Y:S02]  /*a430*/  IADD3 R8, P5, R91, R18.reuse, RZ ;  /* 0x000000125b087210 */ /* 0x088fe40007fbe0ff */
[-C--:B------:R-:W-:Y:S01]  /*a440*/  LEA.HI.X.SX32 R5, R3, R19.reuse, 0x1, P4 ;  /* 0x0000001303057211 */ /* 0x080fe200020f0eff */
[----:B------:R-:W-:Y:S01]  /*a450*/  IMAD R3, R73, 0x13, RZ ;  /* 0x0000001349037824 */ /* 0x000fe200078e02ff */
[----:B------:R-:W-:Y:S01]  /*a460*/  LEA.HI.X.SX32 R9, R93, R19, 0x1, P5 ;  /* 0x000000135d097211 */ /* 0x000fe200028f0eff */
[----:B------:R-:W-:Y:S01]  /*a470*/  IMAD R93, R73, 0x28, RZ ;  /* 0x00000028495d7824 */ /* 0x000fe200078e02ff */
[----:B-1----:R-:W-:Y:S01]  /*a480*/  IADD3 R6, P5, R75, R18, RZ ;  /* 0x000000124b067210 */ /* 0x002fe20007fbe0ff */
[----:B------:R0:W-:Y:S01]  /*a490*/  STG.E.U16 desc[UR12][R4.64], R0 ;  /* 0x0000000004007986 */ /* 0x0001e2000c10150c */
[----:B--2---:R-:W-:-:S02]  /*a4a0*/  PRMT R16, R49, 0x7632, R16 ;  /* 0x0000763231107816 */ /* 0x004fc40000000010 */
[----:B------:R-:W-:Y:S01]  /*a4b0*/  LEA.HI.X.SX32 R7, R3, R19, 0x1, P5 ;  /* 0x0000001303077211 */ /* 0x000fe200028f0eff */
[----:B------:R-:W-:Y:S01]  /*a4c0*/  IMAD R3, R73, 0x15, RZ ;  /* 0x0000001549037824 */ /* 0x000fe200078e02ff */
[----:B------:R1:W-:Y:S01]  /*a4d0*/  STG.E.U16 desc[UR12][R8.64], R21 ;  /* 0x0000001508007986 */ /* 0x0003e2000c10150c */
[----:B------:R-:W-:-:S04]  /*a4e0*/  IADD3 R10, P4, R93, R18, RZ ;  /* 0x000000125d0a7210 */ /* 0x000fc80007f9e0ff */
[----:B------:R-:W-:Y:S01]  /*a4f0*/  LEA.HI.X.SX32 R11, R95, R19, 0x1, P4 ;  /* 0x000000135f0b7211 */ /* 0x000fe200020f0eff */
[----:B------:R-:W-:Y:S01]  /*a500*/  IMAD R95, R73, 0x50, RZ ;  /* 0x00000050495f7824 */ /* 0x000fe200078e02ff */
[----:B0-----:R-:W-:Y:S02]  /*a510*/  PRMT R5, R21, 0x7632, R5 ;  /* 0x0000763215057816 */ /* 0x001fe40000000005 */
[-C--:B------:R-:W-:Y:S02]  /*a520*/  IADD3 R4, P5, R107, R18.reuse, RZ ;  /* 0x000000126b047210 */ /* 0x080fe40007fbe0ff */
[----:B------:R-:W-:Y:S01]  /*a530*/  PRMT R0, R22, 0x7632, R0 ;  /* 0x0000763216007816 */ /* 0x000fe20000000000 */
[----:B-1----:R-:W-:Y:S01]  /*a540*/  IMAD R21, R73, 0x2e, RZ ;  /* 0x0000002e49157824 */ /* 0x002fe200078e02ff */
[-C--:B------:R-:W-:Y:S01]  /*a550*/  IADD3 R8, P6, R109, R18.reuse, RZ ;  /* 0x000000126d087210 */ /* 0x080fe20007fde0ff */
[----:B------:R0:W-:Y:S01]  /*a560*/  STG.E.U16 desc[UR12][R6.64], R5 ;  /* 0x0000000506007986 */ /* 0x0001e2000c10150c */
[----:B------:R-:W-:-:S02]  /*a570*/  IADD3 R12, P4, R111, R18, RZ ;  /* 0x000000126f0c7210 */ /* 0x000fc40007f9e0ff */
[-C--:B------:R-:W-:Y:S01]  /*a580*/  LEA.HI.X.SX32 R9, R79, R19.reuse, 0x1, P6 ;  /* 0x000000134f097211 */ /* 0x080fe200030f0eff */
[----:B------:R1:W-:Y:S01]  /*a590*/  STG.E.U16 desc[UR12][R10.64], R22 ;  /* 0x000000160a007986 */ /* 0x0003e2000c10150c */
[-C--:B------:R-:W-:Y:S01]  /*a5a0*/  LEA.HI.X.SX32 R13, R81, R19.reuse, 0x1, P4 ;  /* 0x00000013510d7211 */ /* 0x080fe200020f0eff */
[----:B------:R-:W2:Y:S01]  /*a5b0*/  LDC R79, c[0x0][0x228] ;  /* 0x00008a00ff4f7b82 */ /* 0x000ea20000000800 */
[----:B------:R-:W-:Y:S01]  /*a5c0*/  IMAD R81, R73, 0x5e, RZ ;  /* 0x0000005e49517824 */ /* 0x000fe200078e02ff */
[-C--:B0-----:R-:W-:Y:S01]  /*a5d0*/  LEA.HI.X.SX32 R5, R3, R19.reuse, 0x1, P5 ;  /* 0x0000001303057211 */ /* 0x081fe200028f0eff */
[----:B------:R-:W-:Y:S01]  /*a5e0*/  IMAD R3, R73, 0x17, RZ ;  /* 0x0000001749037824 */ /* 0x000fe200078e02ff */
[-C--:B------:R-:W-:Y:S02]  /*a5f0*/  IADD3 R6, P5, R21, R18.reuse, RZ ;  /* 0x0000001215067210 */ /* 0x080fe40007fbe0ff */
[----:B-1----:R-:W-:Y:S01]  /*a600*/  PRMT R11, R23, 0x7632, R11 ;  /* 0x00007632170b7816 */ /* 0x002fe2000000000b */
[----:B------:R0:W-:Y:S01]  /*a610*/  STG.E.U16 desc[UR12][R4.64], R0 ;  /* 0x0000000004007986 */ /* 0x0001e2000c10150c */
[----:B------:R-:W-:Y:S01]  /*a620*/  LEA.HI.X.SX32 R7, R3, R19, 0x1, P5 ;  /* 0x0000001303077211 */ /* 0x000fe200028f0eff */
[----:B------:R-:W-:Y:S01]  /*a630*/  IMAD R3, R73, 0x19, RZ ;  /* 0x0000001949037824 */ /* 0x000fe200078e02ff */
[----:B------:R-:W-:Y:S01]  /*a640*/  IADD3 R10, P6, R115, R18, RZ ;  /* 0x00000012730a7210 */ /* 0x000fe20007fde0ff */
[----:B------:R1:W-:Y:S01]  /*a650*/  STG.E.U16 desc[UR12][R8.64], R23 ;  /* 0x0000001708007986 */ /* 0x0003e2000c10150c */
[----:B----4-:R-:W-:-:S03]  /*a660*/  PRMT R22, R45, 0x7632, R22 ;  /* 0x000076322d167816 */ /* 0x010fc60000000016 */
[----:B------:R3:W-:Y:S01]  /*a670*/  STG.E.U16 desc[UR12][R6.64], R11 ;  /* 0x0000000b06007986 */ /* 0x0007e2000c10150c */
[----:B0-----:R-:W-:-:S03]  /*a680*/  IADD3 R4, P5, R113, R18, RZ ;  /* 0x0000001271047210 */ /* 0x001fc60007fbe0ff */
[----:B------:R0:W-:Y:S01]  /*a690*/  STG.E.U16 desc[UR12][R12.64], R24 ;  /* 0x000000180c007986 */ /* 0x0001e2000c10150c */
[----:B------:R-:W-:Y:S01]  /*a6a0*/  PRMT R0, R24, 0x7632, R0 ;  /* 0x0000763218007816 */ /* 0x000fe20000000000 */
[----:B-1----:R-:W1:Y:S01]  /*a6b0*/  LDC R23, c[0x0][0x278] ;  /* 0x00009e00ff177b82 */ /* 0x002e620000000800 */
[-C--:B------:R-:W-:Y:S01]  /*a6c0*/  LEA.HI.X.SX32 R5, R3, R19.reuse, 0x1, P5 ;  /* 0x0000001303057211 */ /* 0x080fe200028f0eff */
[----:B------:R-:W-:Y:S01]  /*a6d0*/  IMAD R3, R73, 0x1b, RZ ;  /* 0x0000001b49037824 */ /* 0x000fe200078e02ff */
[-C--:B------:R-:W-:Y:S02]  /*a6e0*/  IADD3 R8, P4, R117, R18.reuse, RZ ;  /* 0x0000001275087210 */ /* 0x080fe40007f9e0ff */
[----:B---3--:R-:W-:Y:S01]  /*a6f0*/  IADD3 R6, P5, R119, R18, RZ ;  /* 0x0000001277067210 */ /* 0x008fe20007fbe0ff */
[----:B------:R3:W-:Y:S01]  /*a700*/  STG.E.U16 desc[UR12][R4.64], R0 ;  /* 0x0000000004007986 */ /* 0x0007e2000c10150c */
[-C--:B------:R-:W-:Y:S01]  /*a710*/  LEA.HI.X.SX32 R11, R85, R19.reuse, 0x1, P6 ;  /* 0x00000013550b7211 */ /* 0x080fe200030f0eff */
[----:B------:R-:W-:Y:S01]  /*a720*/  IMAD R85, R73, 0x62, RZ ;  /* 0x0000006249557824 */ /* 0x000fe200078e02ff */
[----:B0-----:R-:W0:Y:S01]  /*a730*/  LDC R13, c[0x0][0x278] ;  /* 0x00009e00ff0d7b82 */ /* 0x001e220000000800 */
[-C--:B------:R-:W-:Y:S01]  /*a740*/  LEA.HI.X.SX32 R9, R3, R19.reuse, 0x1, P4 ;  /* 0x0000001303097211 */ /* 0x080fe200020f0eff */
[----:B------:R-:W-:Y:S01]  /*a750*/  IMAD R3, R73, 0x1d, RZ ;  /* 0x0000001d49037824 */ /* 0x000fe200078e02ff */
[----:B------:R-:W-:Y:S01]  /*a760*/  LEA.HI.X.SX32 R7, R97, R19, 0x1, P5 ;  /* 0x0000001361077211 */ /* 0x000fe200028f0eff */
[----:B------:R4:W-:Y:S01]  /*a770*/  STG.E.U16 desc[UR12][R10.64], R25 ;  /* 0x000000190a007986 */ /* 0x0009e2000c10150c */
[----:B------:R-:W-:Y:S01]  /*a780*/  IMAD R97, R73, 0x52, RZ ;  /* 0x0000005249617824 */ /* 0x000fe200078e02ff */
[----:B------:R-:W-:-:S02]  /*a790*/  PRMT R24, R47, 0x7632, R24 ;  /* 0x000076322f187816 */ /* 0x000fc40000000018 */
[----:B---3--:R-:W-:Y:S01]  /*a7a0*/  PRMT R5, R25, 0x7632, R5 ;  /* 0x0000763219057816 */ /* 0x008fe20000000005 */
[----:B------:R-:W-:Y:S01]  /*a7b0*/  IMAD R0, R216, UR5, RZ ;  /* 0x00000005d8007c24 */ /* 0x000fe2000f8e02ff */
[----:B------:R-:W-:-:S03]  /*a7c0*/  IADD3 R4, P4, R121, R18, RZ ;  /* 0x0000001279047210 */ /* 0x000fc60007f9e0ff */
[----:B------:R3:W-:Y:S01]  /*a7d0*/  STG.E.U16 desc[UR12][R8.64], R5 ;  /* 0x0000000508007986 */ /* 0x0007e2000c10150c */
[----:B------:R-:W-:Y:S01]  /*a7e0*/  IMAD.SHL.U32 R0, R0, 0x2, RZ ;  /* 0x0000000200007824 */ /* 0x000fe200078e00ff */
[----:B-1----:R-:W-:Y:S01]  /*a7f0*/  LEA RZ, P6, R23, R18, 0x6 ;  /* 0x0000001217ff7211 */ /* 0x002fe200078c30ff */
[C---:B----4-:R-:W-:Y:S01]  /*a800*/  IMAD.SHL.U32 R11, R73.reuse, 0x20, RZ ;  /* 0x00000020490b7824 */ /* 0x050fe200078e00ff */
[----:B------:R1:W-:Y:S01]  /*a810*/  STG.E.U16 desc[UR12][R6.64], R26 ;  /* 0x0000001a06007986 */ /* 0x0003e2000c10150c */
[C---:B------:R-:W-:Y:S01]  /*a820*/  IMAD R23, R73.reuse, 0x68, RZ ;  /* 0x0000006849177824 */ /* 0x040fe200078e02ff */
[----:B--2---:R-:W-:Y:S01]  /*a830*/  IADD3 R0, R0, UR4, R79 ;  /* 0x0000000400007c10 */ /* 0x004fe2000fffe04f */
[----:B------:R-:W-:Y:S01]  /*a840*/  IMAD R79, R73, 0x5c, RZ ;  /* 0x0000005c494f7824 */ /* 0x000fe200078e02ff */
[-C--:B------:R-:W-:Y:S01]  /*a850*/  LEA.HI.X.SX32 R11, R11, R19.reuse, 0x1, P6 ;  /* 0x000000130b0b7211 */ /* 0x080fe200030f0eff */
[----:B------:R-:W-:Y:S01]  /*a860*/  IMAD R25, R73, 0x6c, RZ ;  /* 0x0000006c49197824 */ /* 0x000fe200078e02ff */
[----:B0-----:R-:W-:Y:S01]  /*a870*/  LEA R10, R13, R0, 0x6 ;  /* 0x000000000d0a7211 */ /* 0x001fe200078e30ff */
[----:B------:R-:W-:Y:S01]  /*a880*/  ULDC UR4, c[0x0][0x27c] ;  /* 0x00009f0000047ab9 */ /* 0x000fe20000000800 */
[----:B---3--:R-:W-:Y:S01]  /*a890*/  LEA.HI.X.SX32 R5, R3, R19, 0x1, P4 ;  /* 0x0000001303057211 */ /* 0x008fe200020f0eff */
[----:B------:R-:W-:Y:S01]  /*a8a0*/  IMAD R3, R73, 0x1f, RZ ;  /* 0x0000001f49037824 */ /* 0x000fe200078e02ff */
[----:B------:R-:W-:Y:S01]  /*a8b0*/  IADD3 R8, P5, R125, R18, RZ ;  /* 0x000000127d087210 */ /* 0x000fe20007fbe0ff */
[----:B------:R-:W-:Y:S01]  /*a8c0*/  UIMAD UR4, UR6, UR4, URZ ;  /* 0x00000004060472a4 */ /* 0x000fe2000f8e023f */
[----:B-1----:R-:W-:-:S02]  /*a8d0*/  PRMT R7, R26, 0x7632, R7 ;  /* 0x000076321a077816 */ /* 0x002fc40000000007 */
[-C--:B------:R-:W-:Y:S01]  /*a8e0*/  IADD3 R6, P4, R123, R18.reuse, RZ ;  /* 0x000000127b067210 */ /* 0x080fe20007f9e0ff */
[----:B------:R-:W-:Y:S01]  /*a8f0*/  USHF.L.U32 UR6, UR4, 0x2, URZ ;  /* 0x0000000204067899 */ /* 0x000fe2000800063f */
[-C--:B------:R-:W-:Y:S01]  /*a900*/  LEA.HI.X.SX32 R9, R3, R19.reuse, 0x1, P5 ;  /* 0x0000001303097211 */ /* 0x080fe200028f0eff */
[----:B------:R0:W-:Y:S01]  /*a910*/  STG.E.U16 desc[UR12][R4.64], R7 ;  /* 0x0000000704007986 */ /* 0x0001e2000c10150c */
[----:B------:R-:W-:Y:S01]  /*a920*/  IMAD R3, R73, 0x21, RZ ;  /* 0x0000002149037824 */ /* 0x000fe200078e02ff */
[----:B------:R-:W-:Y:S01]  /*a930*/  UIMAD.WIDE UR4, UR4, 0x4, URZ ;  /* 0x00000004040478a5 */ /* 0x000fe2000f8e023f */
[----:B0-----:R-:W-:Y:S01]  /*a940*/  LEA.HI.X.SX32 R7, R77, R19, 0x1, P4 ;  /* 0x000000134d077211 */ /* 0x001fe200020f0eff */
[----:B------:R-:W-:Y:S01]  /*a950*/  IMAD R77, R73, 0x58, RZ ;  /* 0x00000058494d7824 */ /* 0x000fe200078e02ff */
[----:B------:R-:W-:Y:S02]  /*a960*/  PRMT R5, R27, 0x7632, R5 ;  /* 0x000076321b057816 */ /* 0x000fe40000000005 */
[-C--:B------:R-:W-:Y:S01]  /*a970*/  IADD3 R4, P5, R127, R18.reuse, RZ ;  /* 0x000000127f047210 */ /* 0x080fe20007fbe0ff */
[----:B------:R0:W-:Y:S01]  /*a980*/  STG.E.U16 desc[UR12][R6.64], R27 ;  /* 0x0000001b06007986 */ /* 0x0001e2000c10150c */
[----:B------:R-:W-:-:S03]  /*a990*/  IADD3 R12, P4, R129, R18, RZ ;  /* 0x00000012810c7210 */ /* 0x000fc60007f9e0ff */
[----:B------:R1:W-:Y:S01]  /*a9a0*/  STG.E.U16 desc[UR12][R8.64], R5 ;  /* 0x0000000508007986 */ /* 0x0003e2000c10150c */
[-C--:B------:R-:W-:Y:S01]  /*a9b0*/  LEA.HI.X.SX32 R13, R89, R19.reuse, 0x1, P4 ;  /* 0x00000013590d7211 */ /* 0x080fe200020f0eff */
[C---:B------:R-:W-:Y:S02]  /*a9c0*/  IMAD R89, R73.reuse, 0x5a, RZ ;  /* 0x0000005a49597824 */ /* 0x040fe400078e02ff */
[----:B------:R2:W-:Y:S01]  /*a9d0*/  STG.E.U16 desc[UR12][R10.64], R28 ;  /* 0x0000001c0a007986 */ /* 0x0005e2000c10150c */
[----:B0-----:R-:W-:Y:S01]  /*a9e0*/  PRMT R7, R28, 0x7632, R7 ;  /* 0x000076321c077816 */ /* 0x001fe20000000007 */
[----:B------:R-:W-:Y:S01]  /*a9f0*/  IMAD R27, R73, 0x6e, RZ ;  /* 0x0000006e491b7824 */ /* 0x000fe200078e02ff */
[----:B-1----:R-:W-:Y:S01]  /*aa00*/  LEA.HI.X.SX32 R5, R3, R19, 0x1, P5 ;  /* 0x0000001303057211 */ /* 0x002fe200028f0eff */
[----:B------:R-:W-:Y:S01]  /*aa10*/  IMAD R3, R73, 0x23, RZ ;  /* 0x0000002349037824 */ /* 0x000fe200078e02ff */
[-C--:B------:R-:W-:Y:S02]  /*aa20*/  IADD3 R6, P5, R131, R18.reuse, RZ ;  /* 0x0000001283067210 */ /* 0x080fe40007fbe0ff */
[-C--:B------:R-:W-:Y:S01]  /*aa30*/  IADD3 R8, P6, R103, R18.reuse, RZ ;  /* 0x0000001267087210 */ /* 0x080fe20007fde0ff */
[----:B------:R0:W-:Y:S01]  /*aa40*/  STG.E.U16 desc[UR12][R4.64], R7 ;  /* 0x0000000704007986 */ /* 0x0001e2000c10150c */
[----:B--2---:R-:W-:-:S02]  /*aa50*/  IADD3 R10, P4, R99, R18, RZ ;  /* 0x00000012630a7210 */ /* 0x004fc40007f9e0ff */
[-C--:B------:R-:W-:Y:S01]  /*aa60*/  LEA.HI.X.SX32 R9, R91, R19.reuse, 0x1, P6 ;  /* 0x000000135b097211 */ /* 0x080fe200030f0eff */
[----:B------:R1:W-:Y:S01]  /*aa70*/  STG.E.U16 desc[UR12][R12.64], R29 ;  /* 0x0000001d0c007986 */ /* 0x0003e2000c10150c */
[-C--:B------:R-:W-:Y:S01]  /*aa80*/  LEA.HI.X.SX32 R11, R75, R19.reuse, 0x1, P4 ;  /* 0x000000134b0b7211 */ /* 0x080fe200020f0eff */
[----:B------:R-:W-:Y:S01]  /*aa90*/  IMAD R91, R73, 0x54, RZ ;  /* 0x00000054495b7824 */ /* 0x000fe200078e02ff */
[----:B-----5:R-:W-:Y:S01]  /*aaa0*/  PRMT R28, R65, 0x7632, R28 ;  /* 0x00007632411c7816 */ /* 0x020fe2000000001c */
[----:B------:R-:W-:Y:S01]  /*aab0*/  IMAD R75, R73, 0x66, RZ ;  /* 0x00000066494b7824 */ /* 0x000fe200078e02ff */
[-C--:B0-----:R-:W-:Y:S01]  /*aac0*/  LEA.HI.X.SX32 R7, R3, R19.reuse, 0x1, P5 ;  /* 0x0000001303077211 */ /* 0x081fe200028f0eff */
[----:B------:R-:W-:Y:S01]  /*aad0*/  IMAD R3, R73, 0x25, RZ ;  /* 0x0000002549037824 */ /* 0x000fe200078e02ff */
[----:B------:R-:W-:Y:S02]  /*aae0*/  PRMT R5, R29, 0x7632, R5 ;  /* 0x000076321d057816 */ /* 0x000fe40000000005 */
[-C--:B------:R-:W-:Y:S01]  /*aaf0*/  IADD3 R4, P5, R105, R18.reuse, RZ ;  /* 0x0000001269047210 */ /* 0x080fe20007fbe0ff */
[----:B-1----:R-:W-:Y:S01]  /*ab00*/  IMAD R29, R73, 0x72, RZ ;  /* 0x00000072491d7824 */ /* 0x002fe200078e02ff */
[-C--:B------:R-:W-:Y:S01]  /*ab10*/  IADD3 R12, P4, R91, R18.reuse, RZ ;  /* 0x000000125b0c7210 */ /* 0x080fe20007f9e0ff */
[----:B------:R0:W-:Y:S03]  /*ab20*/  STG.E.U16 desc[UR12][R6.64], R5 ;  /* 0x0000000506007986 */ /* 0x0001e6000c10150c */
[-C--:B------:R-:W-:Y:S01]  /*ab30*/  LEA.HI.X.SX32 R13, R107, R19.reuse, 0x1, P4 ;  /* 0x000000136b0d7211 */ /* 0x080fe200020f0eff */
[----:B------:R1:W-:Y:S01]  /*ab40*/  STG.E.U16 desc[UR12][R8.64], R30 ;  /* 0x0000001e08007986 */ /* 0x0003e2000c10150c */
[----:B0-----:R-:W-:Y:S01]  /*ab50*/  LEA.HI.X.SX32 R5, R3, R19, 0x1, P5 ;  /* 0x0000001303057211 */ /* 0x001fe200028f0eff */
[----:B------:R-:W-:Y:S01]  /*ab60*/  IMAD R3, R73, 0x27, RZ ;  /* 0x0000002749037824 */ /* 0x000fe200078e02ff */
[----:B------:R-:W-:-:S02]  /*ab70*/  IADD3 R6, P5, R101, R18, RZ ;  /* 0x0000001265067210 */ /* 0x000fc40007fbe0ff */
[----:B-1----:R-:W-:Y:S02]  /*ab80*/  PRMT R9, R30, 0x7632, R9 ;  /* 0x000076321e097816 */ /* 0x002fe40000000009 */
[----:B------:R-:W-:Y:S02]  /*ab90*/  IADD3 R8, P6, R95, R18, RZ ;  /* 0x000000125f087210 */ /* 0x000fe40007fde0ff */
[----:B------:R-:W-:Y:S01]  /*aba0*/  LEA.HI.X.SX32 R7, R3, R19, 0x1, P5 ;  /* 0x0000001303077211 */ /* 0x000fe200028f0eff */
[----:B------:R0:W-:Y:S01]  /*abb0*/  STG.E.U16 desc[UR12][R4.64], R9 ;  /* 0x0000000904007986 */ /* 0x0001e2000c10150c */
[----:B------:R-:W-:-:S03]  /*abc0*/  IMAD R3, R73, 0x29, RZ ;  /* 0x0000002949037824 */ /* 0x000fc600078e02ff */
[----:B------:R1:W-:Y:S01]  /*abd0*/  STG.E.U16 desc[UR12][R10.64], R31 ;  /* 0x0000001f0a007986 */ /* 0x0003e2000c10150c */
[----:B0-----:R-:W-:Y:S02]  /*abe0*/  PRMT R5, R31, 0x7632, R5 ;  /* 0x000076321f057816 */ /* 0x001fe40000000005 */
[-C--:B------:R-:W-:Y:S01]  /*abf0*/  LEA.HI.X.SX32 R9, R93, R19.reuse, 0x1, P6 ;  /* 0x000000135d097211 */ /* 0x080fe200030f0eff */
[----:B------:R-:W-:Y:S01]  /*ac00*/  IMAD R93, R73, 0x56, RZ ;  /* 0x00000056495d7824 */ /* 0x000fe200078e02ff */
[-C--:B------:R-:W-:Y:S01]  /*ac10*/  IADD3 R4, P5, R97, R18.reuse, RZ ;  /* 0x0000001261047210 */ /* 0x080fe20007fbe0ff */
[----:B------:R0:W-:Y:S01]  /*ac20*/  STG.E.U16 desc[UR12][R6.64], R5 ;  /* 0x0000000506007986 */ /* 0x0001e2000c10150c */
[----:B-1----:R-:W-:Y:S01]  /*ac30*/  IADD3 R10, P4, R79, R18, RZ ;  /* 0x000000124f0a7210 */ /* 0x002fe20007f9e0ff */
[----:B------:R-:W-:Y:S02]  /*ac40*/  IMAD R31, R73, 0x60, RZ ;  /* 0x00000060491f7824 */ /* 0x000fe400078e02ff */
[----:B------:R1:W-:Y:S01]  /*ac50*/  STG.E.U16 desc[UR12][R8.64], R32 ;  /* 0x0000002008007986 */ /* 0x0003e2000c10150c */
[----:B------:R-:W-:-:S02]  /*ac60*/  LEA.HI.X.SX32 R11, R21, R19, 0x1, P4 ;  /* 0x00000013150b7211 */ /* 0x000fc400020f0eff */
[----:B0-----:R-:W-:Y:S02]  /*ac70*/  PRMT R7, R32, 0x7632, R7 ;  /* 0x0000763220077816 */ /* 0x001fe40000000007 */
[-C--:B------:R-:W-:Y:S01]  /*ac80*/  LEA.HI.X.SX32 R5, R3, R19.reuse, 0x1, P5 ;  /* 0x0000001303057211 */ /* 0x080fe200028f0eff */
[----:B------:R-:W-:Y:S01]  /*ac90*/  IMAD R3, R73, 0x2b, RZ ;  /* 0x0000002b49037824 */ /* 0x000fe200078e02ff */
[-C--:B------:R-:W-:Y:S02]  /*aca0*/  IADD3 R6, P5, R93, R18.reuse, RZ ;  /* 0x000000125d067210 */ /* 0x080fe40007fbe0ff */
[----:B-1----:R-:W-:Y:S01]  /*acb0*/  IADD3 R8, P6, R77, R18, RZ ;  /* 0x000000124d087210 */ /* 0x002fe20007fde0ff */
[----:B------:R0:W-:Y:S03]  /*acc0*/  STG.E.U16 desc[UR12][R4.64], R7 ;  /* 0x0000000704007986 */ /* 0x0001e6000c10150c */
[-C--:B------:R-:W-:Y:S01]  /*acd0*/  LEA.HI.X.SX32 R9, R109, R19.reuse, 0x1, P6 ;  /* 0x000000136d097211 */ /* 0x080fe200030f0eff */
[----:B------:R1:W-:Y:S01]  /*ace0*/  STG.E.U16 desc[UR12][R12.64], R33 ;  /* 0x000000210c007986 */ /* 0x0003e2000c10150c */
[----:B------:R-:W-:Y:S01]  /*acf0*/  IMAD R109, R73, 0x3d, RZ ;  /* 0x0000003d496d7824 */ /* 0x000fe200078e02ff */
[----:B0-----:R-:W-:Y:S01]  /*ad00*/  LEA.HI.X.SX32 R7, R3, R19, 0x1, P5 ;  /* 0x0000001303077211 */ /* 0x001fe200028f0eff */
[----:B------:R-:W-:Y:S01]  /*ad10*/  IMAD R3, R73, 0x2d, RZ ;  /* 0x0000002d49037824 */ /* 0x000fe200078e02ff */
[----:B------:R-:W-:-:S02]  /*ad20*/  PRMT R5, R33, 0x7632, R5 ;  /* 0x0000763221057816 */ /* 0x000fc40000000005 */
[-C--:B------:R-:W-:Y:S01]  /*ad30*/  IADD3 R4, P5, R89, R18.reuse, RZ ;  /* 0x0000001259047210 */ /* 0x080fe20007fbe0ff */
[C---:B-1----:R-:W-:Y:S01]  /*ad40*/  IMAD R33, R73.reuse, 0x64, RZ ;  /* 0x0000006449217824 */ /* 0x042fe200078e02ff */
[----:B------:R-:W-:Y:S01]  /*ad50*/  PRMT R12, R36, 0x7632, R12 ;  /* 0x00007632240c7816 */ /* 0x000fe2000000000c */
[----:B------:R0:W-:Y:S01]  /*ad60*/  STG.E.U16 desc[UR12][R6.64], R5 ;  /* 0x0000000506007986 */ /* 0x0001e2000c10150c */
[----:B------:R-:W-:Y:S02]  /*ad70*/  IMAD R13, R73, 0x70, RZ ;  /* 0x00000070490d7824 */ /* 0x000fe400078e02ff */
[----:B------:R-:W-:Y:S01]  /*ad80*/  IADD3 R20, P4, R33, R18, RZ ;  /* 0x0000001221147210 */ /* 0x000fe20007f9e0ff */
[----:B------:R1:W-:Y:S03]  /*ad90*/  STG.E.U16 desc[UR12][R8.64], R34 ;  /* 0x0000002208007986 */ /* 0x0003e6000c10150c */
[----:B------:R-:W-:-:S02]  /*ada0*/  LEA.HI.X.SX32 R21, R113, R19, 0x1, P4 ;  /* 0x0000001371157211 */ /* 0x000fc400020f0eff */
[-C--:B------:R-:W-:Y:S01]  /*adb0*/  IADD3 R106, P4, R25, R18.reuse, RZ ;  /* 0x00000012196a7210 */ /* 0x080fe20007f9e0ff */
[----:B------:R-:W2:Y:S01]  /*adc0*/  LDC R113, c[0x0][0x278] ;  /* 0x00009e00ff717b82 */ /* 0x000ea20000000800 */
[-C--:B0-----:R-:W-:Y:S01]  /*add0*/  LEA.HI.X.SX32 R5, R3, R19.reuse, 0x1, P5 ;  /* 0x0000001303057211 */ /* 0x081fe200028f0eff */
[----:B------:R-:W-:Y:S01]  /*ade0*/  IMAD R3, R73, 0x2f, RZ ;  /* 0x0000002f49037824 */ /* 0x000fe200078e02ff */
[-C--:B------:R-:W-:Y:S02]  /*adf0*/  IADD3 R6, P5, R81, R18.reuse, RZ ;  /* 0x0000001251067210 */ /* 0x080fe40007fbe0ff */
[----:B-1----:R-:W-:Y:S02]  /*ae00*/  PRMT R9, R34, 0x7632, R9 ;  /* 0x0000763222097816 */ /* 0x002fe40000000009 */
[-C--:B------:R-:W-:Y:S01]  /*ae10*/  LEA.HI.X.SX32 R7, R3, R19.reuse, 0x1, P5 ;  /* 0x0000001303077211 */ /* 0x080fe200028f0eff */
[----:B------:R-:W-:Y:S01]  /*ae20*/  IMAD R3, R73, 0x31, RZ ;  /* 0x0000003149037824 */ /* 0x000fe200078e02ff */
[----:B------:R-:W-:Y:S01]  /*ae30*/  IADD3 R8, P6, R31, R18, RZ ;  /* 0x000000121f087210 */ /* 0x000fe20007fde0ff */
[----:B------:R0:W-:Y:S01]  /*ae40*/  STG.E.U16 desc[UR12][R4.64], R9 ;  /* 0x0000000904007986 */ /* 0x0001e2000c10150c */
[----:B------:R-:W-:-:S03]  /*ae50*/  LEA.HI.X.SX32 R107, R117, R19, 0x1, P4 ;  /* 0x00000013756b7211 */ /* 0x000fc600020f0eff */
[----:B------:R1:W-:Y:S01]  /*ae60*/  STG.E.U16 desc[UR12][R10.64], R35 ;  /* 0x000000230a007986 */ /* 0x0003e2000c10150c */
[----:B0-----:R-:W-:Y:S02]  /*ae70*/  PRMT R5, R35, 0x7632, R5 ;  /* 0x0000763223057816 */ /* 0x001fe40000000005 */
[----:B------:R-:W-:Y:S02]  /*ae80*/  IADD3 R4, P5, R85, R18, RZ ;  /* 0x0000001255047210 */ /* 0x000fe40007fbe0ff */
[----:B------:R-:W-:Y:S01]  /*ae90*/  LEA.HI.X.SX32 R9, R111, R19, 0x1, P6 ;  /* 0x000000136f097211 */ /* 0x000fe200030f0eff */
[----:B------:R0:W-:Y:S01]  /*aea0*/  STG.E.U16 desc[UR12][R6.64], R5 ;  /* 0x0000000506007986 */ /* 0x0001e2000c10150c */
[C---:B-1----:R-:W-:Y:S01]  /*aeb0*/  IMAD R35, R73.reuse, 0x6a, RZ ;  /* 0x0000006a49237824 */ /* 0x042fe200078e02ff */
[----:B------:R-:W-:Y:S01]  /*aec0*/  PRMT R10, R42, 0x7632, R10 ;  /* 0x000076322a0a7816 */ /* 0x000fe2000000000a */
[----:B------:R-:W-:Y:S01]  /*aed0*/  IMAD R11, R73, 0x76, RZ ;  /* 0x00000076490b7824 */ /* 0x000fe200078e02ff */
[----:B------:R1:W-:Y:S01]  /*aee0*/  STG.E.U16 desc[UR12][R8.64], R40 ;  /* 0x0000002808007986 */ /* 0x0003e2000c10150c */
[----:B------:R-:W3:Y:S01]  /*aef0*/  LDC R111, c[0x0][0x278] ;  /* 0x00009e00ff6f7b82 */ /* 0x000ee20000000800 */
[----:B0-----:R-:W-:-:S02]  /*af00*/  PRMT R7, R40, 0x7632, R7 ;  /* 0x0000763228077816 */ /* 0x001fc40000000007 */
[-C--:B------:R-:W-:Y:S01]  /*af10*/  LEA.HI.X.SX32 R5, R3, R19.reuse, 0x1, P5 ;  /* 0x0000001303057211 */ /* 0x080fe200028f0eff */
[----:B------:R-:W-:Y:S01]  /*af20*/  IMAD R3, R73, 0x33, RZ ;  /* 0x0000003349037824 */ /* 0x000fe200078e02ff */
[-C--:B------:R-:W-:Y:S02]  /*af30*/  IADD3 R6, P5, R75, R18.reuse, RZ ;  /* 0x000000124b067210 */ /* 0x080fe40007fbe0ff */
[----:B-1----:R-:W-:Y:S01]  /*af40*/  IADD3 R8, P6, R23, R18, RZ ;  /* 0x0000001217087210 */ /* 0x002fe20007fde0ff */
[----:B------:R0:W-:Y:S03]  /*af50*/  STG.E.U16 desc[UR12][R4.64], R7 ;  /* 0x0000000704007986 */ /* 0x0001e6000c10150c */
[-C--:B------:R-:W-:Y:S01]  /*af60*/  LEA.HI.X.SX32 R9, R115, R19.reuse, 0x1, P6 ;  /* 0x0000001373097211 */ /* 0x080fe200030f0eff */
[----:B------:R1:W-:Y:S01]  /*af70*/  STG.E.U16 desc[UR12][R20.64], R41 ;  /* 0x0000002914007986 */ /* 0x0003e2000c10150c */
[----:B------:R-:W4:Y:S01]  /*af80*/  LDC R115, c[0x0][0x278] ;  /* 0x00009e00ff737b82 */ /* 0x000f220000000800 */
[----:B0-----:R-:W-:Y:S01]  /*af90*/  LEA.HI.X.SX32 R7, R3, R19, 0x1, P5 ;  /* 0x0000001303077211 */ /* 0x001fe200028f0eff */
[----:B------:R-:W-:Y:S01]  /*afa0*/  IMAD R3, R73, 0x35, RZ ;  /* 0x0000003549037824 */ /* 0x000fe200078e02ff */
[----:B------:R-:W-:-:S02]  /*afb0*/  PRMT R5, R41, 0x7632, R5 ;  /* 0x0000763229057816 */ /* 0x000fc40000000005 */
        /* <DEDUP_REMOVED lines=8> */
[----:B------:R-:W-:Y:S01]  /*b040*/  IADD3 R6, P5, R27, R18, RZ ;  /* 0x000000121b067210 */ /* 0x000fe20007fbe0ff */
[----:B-1----:R-:W-:-:S02]  /*b050*/  IMAD R9, R73, 0x74, RZ ;  /* 0x0000007449097824 */ /* 0x002fc400078e02ff */
[----:B------:R0:W-:Y:S01]  /*b060*/  STG.E.U16 desc[UR12][R4.64], R10 ;  /* 0x0000000a04007986 */ /* 0x0001e2000c10150c */
[----:B------:R-:W-:Y:S01]  /*b070*/  LEA.HI.X.SX32 R7, R3, R19, 0x1, P5 ;  /* 0x0000001303077211 */ /* 0x000fe200028f0eff */
[----:B------:R-:W-:Y:S01]  /*b080*/  IMAD R3, R73, 0x78, RZ ;  /* 0x0000007849037824 */ /* 0x000fe200078e02ff */
[----:B------:R-:W1:Y:S01]  /*b090*/  LDC R8, c[0x0][0x278] ;  /* 0x00009e00ff087b82 */ /* 0x000e620000000800 */
[----:B------:R5:W-:Y:S01]  /*b0a0*/  STG.E.U16 desc[UR12][R106.64], R43 ;  /* 0x0000002b6a007986 */ /* 0x000be2000c10150c */
[-C--:B------:R-:W-:Y:S02]  /*b0b0*/  IADD3 R40, P4, R9, R18.reuse, RZ ;  /* 0x0000001209287210 */ /* 0x080fe40007f9e0ff */
[----:B0-----:R-:W-:Y:S02]  /*b0c0*/  PRMT R5, R43, 0x7632, R5 ;  /* 0x000076322b057816 */ /* 0x001fe40000000005 */
[-C--:B------:R-:W-:Y:S02]  /*b0d0*/  IADD3 R4, P5, R29, R18.reuse, RZ ;  /* 0x000000121d047210 */ /* 0x080fe40007fbe0ff */
[----:B-----5:R-:W-:Y:S01]  /*b0e0*/  IADD3 R106, P6, R3, R18, RZ ;  /* 0x00000012036a7210 */ /* 0x020fe20007fde0ff */
[----:B------:R0:W-:Y:S01]  /*b0f0*/  STG.E.U16 desc[UR12][R6.64], R5 ;  /* 0x0000000506007986 */ /* 0x0001e2000c10150c */
[----:B------:R-:W-:-:S02]  /*b100*/  PRMT R10, R38, 0x7632, R10 ;  /* 0x00007632260a7816 */ /* 0x000fc4000000000a */
[-C--:B------:R-:W-:Y:S01]  /*b110*/  LEA.HI.X.SX32 R107, R123, R19.reuse, 0x1, P6 ;  /* 0x000000137b6b7211 */ /* 0x080fe200030f0eff */
[----:B------:R5:W-:Y:S01]  /*b120*/  STG.E.U16 desc[UR12][R20.64], R36 ;  /* 0x0000002414007986 */ /* 0x000be2000c10150c */
[----:B-1----:R-:W-:Y:S01]  /*b130*/  IMAD R117, R8, 0x84, RZ ;  /* 0x0000008408757824 */ /* 0x002fe200078e02ff */
[-C--:B0-----:R-:W-:Y:S01]  /*b140*/  LEA.HI.X.SX32 R5, R41, R19.reuse, 0x1, P5 ;  /* 0x0000001329057211 */ /* 0x081fe200028f0eff */
[----:B------:R-:W-:Y:S01]  /*b150*/  IMAD R7, R73, 0x3b, RZ ;  /* 0x0000003b49077824 */ /* 0x000fe200078e02ff */
[----:B------:R-:W0:Y:S01]  /*b160*/  LDC R6, c[0x0][0x278] ;  /* 0x00009e00ff067b82 */ /* 0x000e220000000800 */
[-C--:B------:R-:W-:Y:S01]  /*b170*/  IADD3 R42, P5, R11, R18.reuse, RZ ;  /* 0x000000120b2a7210 */ /* 0x080fe20007fbe0ff */
[----:B-----5:R-:W-:Y:S01]  /*b180*/  IMAD R21, R73, 0x7a, RZ ;  /* 0x0000007a49157824 */ /* 0x020fe200078e02ff */
[-C--:B------:R-:W-:Y:S01]  /*b190*/  LEA.HI.X.SX32 R41, R121, R19.reuse, 0x1, P4 ;  /* 0x0000001379297211 */ /* 0x080fe200020f0eff */
[----:B------:R1:W-:Y:S01]  /*b1a0*/  STG.E.U16 desc[UR12][R4.64], R12 ;  /* 0x0000000c04007986 */ /* 0x0003e2000c10150c */
[----:B------:R-:W-:Y:S01]  /*b1b0*/  LEA.HI.X.SX32 R43, R7, R19, 0x1, P5 ;  /* 0x00000013072b7211 */ /* 0x000fe200028f0eff */
[----:B------:R-:W-:Y:S01]  /*b1c0*/  IMAD R7, R73, 0x7c, RZ ;  /* 0x0000007c49077824 */ /* 0x000fe200078e02ff */
[-C--:B------:R-:W-:Y:S01]  /*b1d0*/  IADD3 R108, P4, R21, R18.reuse, RZ ;  /* 0x00000012156c7210 */ /* 0x080fe20007f9e0ff */
[----:B------:R5:W-:Y:S01]  /*b1e0*/  STG.E.U16 desc[UR12][R40.64], R37 ;  /* 0x0000002528007986 */ /* 0x000be2000c10150c */
[----:B------:R-:W-:Y:S01]  /*b1f0*/  PRMT R20, R39, 0x7632, R20 ;  /* 0x0000763227147816 */ /* 0x000fe20000000014 */
[----:B------:R-:W4:Y:S01]  /*b200*/  LDC R8, c[0x0][0x278] ;  /* 0x00009e00ff087b82 */ /* 0x000f220000000800 */
[----:B------:R-:W-:-:S02]  /*b210*/  IADD3 R36, P5, R7, R18, RZ ;  /* 0x0000001207247210 */ /* 0x000fc40007fbe0ff */
[-C--:B------:R-:W-:Y:S02]  /*b220*/  LEA.HI.X.SX32 R109, R109, R19.reuse, 0x1, P4 ;  /* 0x000000136d6d7211 */ /* 0x080fe400020f0eff */
[----:B------:R-:W-:Y:S02]  /*b230*/  IADD3 RZ, P6, R117, R18, RZ ;  /* 0x0000001275ff7210 */ /* 0x000fe40007fde0ff */
[----:B-1----:R-:W-:Y:S01]  /*b240*/  PRMT R5, R37, 0x7632, R5 ;  /* 0x0000763225057816 */ /* 0x002fe20000000005 */
[----:B------:R-:W1:Y:S01]  /*b250*/  LDC R4, c[0x0][0x278] ;  /* 0x00009e00ff047b82 */ /* 0x000e620000000800 */
[----:B------:R-:W-:Y:S01]  /*b260*/  PRMT R12, R48, 0x7632, R12 ;  /* 0x00007632300c7816 */ /* 0x000fe2000000000c */
[----:B-----5:R-:W-:Y:S01]  /*b270*/  IMAD R41, R73, 0x3f, RZ ;  /* 0x0000003f49297824 */ /* 0x020fe200078e02ff */
[----:B------:R-:W-:Y:S01]  /*b280*/  LEA.HI.X.SX32 R37, R125, R19, 0x1, P5 ;  /* 0x000000137d257211 */ /* 0x000fe200028f0eff */
[----:B------:R5:W-:Y:S04]  /*b290*/  STG.E.U16 desc[UR12][R42.64], R5 ;  /* 0x000000052a007986 */ /* 0x000be8000c10150c */
[----:B------:R2:W-:Y:S04]  /*b2a0*/  STG.E.U16 desc[UR12][R106.64], R38 ;  /* 0x000000266a007986 */ /* 0x0005e8000c10150c */
[----:B------:R-:W-:Y:S01]  /*b2b0*/  STG.E.U16 desc[UR12][R108.64], R10 ;  /* 0x0000000a6c007986 */ /* 0x000fe2000c10150c */
[----:B-----5:R-:W-:-:S03]  /*b2c0*/  IMAD R5, R73, 0x7e, RZ ;  /* 0x0000007e49057824 */ /* 0x020fc600078e02ff */
[----:B------:R5:W-:Y:S01]  /*b2d0*/  STG.E.U16 desc[UR12][R36.64], R39 ;  /* 0x0000002724007986 */ /* 0x000be2000c10150c */
[----:B0-----:R-:W-:Y:S01]  /*b2e0*/  IMAD R43, R6, 0x82, RZ ;  /* 0x00000082062b7824 */ /* 0x001fe200078e02ff */
[----:B--2---:R-:W0:Y:S01]  /*b2f0*/  LDC R107, c[0x0][0x278] ;  /* 0x00009e00ff6b7b82 */ /* 0x004e220000000800 */
[----:B------:R-:W-:-:S03]  /*b300*/  IADD3 R40, P4, R5, R18, RZ ;  /* 0x0000001205287210 */ /* 0x000fc60007f9e0ff */
[-C--:B------:R-:W-:Y:S01]  /*b310*/  IADD3 RZ, P5, R43, R18.reuse, RZ ;  /* 0x000000122bff7210 */ /* 0x080fe20007fbe0ff */
[----:B------:R-:W-:Y:S01]  /*b320*/  IMAD.SHL.U32 R43, R73, 0x40, RZ ;  /* 0x00000040492b7824 */ /* 0x000fe200078e00ff */
[-C--:B------:R-:W-:Y:S02]  /*b330*/  LEA.HI.X.SX32 R41, R41, R19.reuse, 0x1, P4 ;  /* 0x0000001329297211 */ /* 0x080fe400020f0eff */
[-C--:B---3--:R-:W-:Y:S01]  /*b340*/  LEA RZ, P4, R111, R18.reuse, 0x7 ;  /* 0x000000126fff7211 */ /* 0x088fe200078838ff */
[----:B------:R-:W2:Y:S01]  /*b350*/  LDC R6, c[0x0][0x278] ;  /* 0x00009e00ff067b82 */ /* 0x000ea20000000800 */
[----:B-----5:R-:W-:Y:S01]  /*b360*/  IMAD R39, R73, 0x41, RZ ;  /* 0x0000004149277824 */ /* 0x020fe200078e02ff */
[----:B------:R4:W-:Y:S01]  /*b370*/  STG.E.U16 desc[UR12][R40.64], R20 ;  /* 0x0000001428007986 */ /* 0x0009e2000c10150c */
[--C-:B------:R-:W-:Y:S01]  /*b380*/  IMAD R36, R113, 0x80, R0.reuse ;  /* 0x0000008071247824 */ /* 0x100fe200078e0200 */
[-C--:B------:R-:W-:Y:S01]  /*b390*/  LEA.HI.X.SX32 R37, R43, R19.reuse, 0x1, P4 ;  /* 0x000000132b257211 */ /* 0x080fe200020f0eff */
[----:B-1----:R-:W-:Y:S01]  /*b3a0*/  IMAD R113, R4, 0x86, RZ ;  /* 0x0000008604717824 */ /* 0x002fe200078e02ff */
[-C--:B------:R-:W-:Y:S01]  /*b3b0*/  LEA.HI.X.SX32 R39, R39, R19.reuse, 0x1, P5 ;  /* 0x0000001327277211 */ /* 0x080fe200028f0eff */
[----:B------:R-:W-:Y:S01]  /*b3c0*/  IMAD R43, R73, 0x43, RZ ;  /* 0x00000043492b7824 */ /* 0x000fe200078e02ff */
[----:B------:R-:W1:Y:S01]  /*b3d0*/  LDC R109, c[0x0][0x278] ;  /* 0x00009e00ff6d7b82 */ /* 0x000e620000000800 */
[----:B------:R3:W-:Y:S01]  /*b3e0*/  STG.E.U16 desc[UR12][R36.64], R48 ;  /* 0x0000003024007986 */ /* 0x0007e2000c10150c */
[----:B------:R-:W-:Y:S01]  /*b3f0*/  IADD3 RZ, P4, R113, R18, RZ ;  /* 0x0000001271ff7210 */ /* 0x000fe20007f9e0ff */
[--C-:B----4-:R-:W-:Y:S01]  /*b400*/  IMAD R40, R115, 0x84, R0.reuse ;  /* 0x0000008473287824 */ /* 0x110fe200078e0200 */
[----:B------:R-:W-:Y:S01]  /*b410*/  LEA.HI.X.SX32 R41, R127, R19, 0x1, P6 ;  /* 0x000000137f297211 */ /* 0x000fe200030f0eff */
[----:B0-----:R-:W-:-:S03]  /*b420*/  IMAD R38, R107, 0x82, R0 ;  /* 0x000000826b267824 */ /* 0x001fc600078e0200 */
[----:B------:R-:W0:Y:S01]  /*b430*/  LDC R111, c[0x0][0x278] ;  /* 0x00009e00ff6f7b82 */ /* 0x000e220000000800 */
[----:B------:R-:W-:Y:S01]  /*b440*/  PRMT R20, R44, 0x7632, R20 ;  /* 0x000076322c147816 */ /* 0x000fe20000000014 */
[----:B------:R2:W-:Y:S01]  /*b450*/  STG.E.U16 desc[UR12][R38.64], R12 ;  /* 0x0000000c26007986 */ /* 0x0005e2000c10150c */
[----:B---3--:R-:W-:-:S05]  /*b460*/  LEA.HI.X.SX32 R37, R43, R19, 0x1, P4 ;  /* 0x000000132b257211 */ /* 0x008fca00020f0eff */
[----:B------:R-:W3:Y:S01]  /*b470*/  LDC R107, c[0x0][0x278] ;  /* 0x00009e00ff6b7b82 */ /* 0x000ee20000000800 */
[----:B------:R4:W-:Y:S01]  /*b480*/  STG.E.U16 desc[UR12][R40.64], R49 ;  /* 0x0000003128007986 */ /* 0x0009e2000c10150c */
[----:B-1----:R-:W-:-:S06]  /*b490*/  IMAD R36, R109, 0x86, R0 ;  /* 0x000000866d247824 */ /* 0x002fcc00078e0200 */
[----:B------:R-:W1:Y:S01]  /*b4a0*/  LDC R113, c[0x0][0x278] ;  /* 0x00009e00ff717b82 */ /* 0x000e620000000800 */
[----:B--2---:R-:W-:Y:S01]  /*b4b0*/  IMAD R39, R6, 0x88, RZ ;  /* 0x0000008806277824 */ /* 0x004fe200078e02ff */
[----:B------:R2:W-:Y:S01]  /*b4c0*/  STG.E.U16 desc[UR12][R36.64], R16 ;  /* 0x0000001024007986 */ /* 0x0005e2000c10150c */
[----:B----4-:R-:W-:-:S03]  /*b4d0*/  IMAD R41, R8, 0x8a, RZ ;  /* 0x0000008a08297824 */ /* 0x010fc600078e02ff */
[-C--:B------:R-:W-:Y:S02]  /*b4e0*/  IADD3 RZ, P4, R39, R18.reuse, RZ ;  /* 0x0000001227ff7210 */ /* 0x080fe40007f9e0ff */
[----:B------:R-:W4:Y:S02]  /*b4f0*/  LDC R43, c[0x0][0x278] ;  /* 0x00009e00ff2b7b82 */ /* 0x000f240000000800 */
[----:B------:R-:W-:Y:S02]  /*b500*/  LEA.HI.X.SX32 R39, R129, R19, 0x1, P4 ;  /* 0x0000001381277211 */ /* 0x000fe400020f0eff */
[----:B------:R-:W-:Y:S01]  /*b510*/  IADD3 RZ, P5, R41, R18, RZ ;  /* 0x0000001229ff7210 */ /* 0x000fe20007fbe0ff */
[----:B------:R-:W-:-:S03]  /*b520*/  IMAD R41, R73, 0x45, RZ ;  /* 0x0000004549297824 */ /* 0x000fc600078e02ff */
[----:B------:R-:W5:Y:S01]  /*b530*/  LDC R49, c[0x0][0x278] ;  /* 0x00009e00ff317b82 */ /* 0x000f620000000800 */
[--C-:B---3--:R-:W-:Y:S01]  /*b540*/  IMAD R38, R107, 0x88, R0.reuse ;  /* 0x000000886b267824 */ /* 0x108fe200078e0200 */
[----:B--2---:R-:W-:Y:S01]  /*b550*/  LEA.HI.X.SX32 R37, R41, R19, 0x1, P5 ;  /* 0x0000001329257211 */ /* 0x004fe200028f0eff */
[----:B0-----:R-:W-:Y:S01]  /*b560*/  IMAD R36, R111, 0x8a, R0 ;  /* 0x0000008a6f247824 */ /* 0x001fe200078e0200 */
[----:B------:R-:W-:Y:S02]  /*b570*/  PRMT R16, R51, 0x7632, R16 ;  /* 0x0000763233107816 */ /* 0x000fe40000000010 */
[----:B------:R5:W-:Y:S02]  /*b580*/  STG.E.U16 desc[UR12][R38.64], R50 ;  /* 0x0000003226007986 */ /* 0x000be4000c10150c */
[----:B------:R-:W0:Y:S01]  /*b590*/  LDC R10, c[0x0][0x278] ;  /* 0x00009e00ff0a7b82 */ /* 0x000e220000000800 */
[----:B-1----:R-:W-:-:S07]  /*b5a0*/  IMAD R40, R113, 0x8c, R0 ;  /* 0x0000008c71287824 */ /* 0x002fce00078e0200 */
[----:B------:R-:W1:Y:S01]  /*b5b0*/  LDC R4, c[0x0][0x278] ;  /* 0x00009e00ff047b82 */ /* 0x000e620000000800 */
[----:B----4-:R-:W-:-:S07]  /*b5c0*/  IMAD R42, R43, 0x8e, R0 ;  /* 0x0000008e2b2a7824 */ /* 0x010fce00078e0200 */
[----:B------:R-:W2:Y:S01]  /*b5d0*/  LDC R6, c[0x0][0x278] ;  /* 0x00009e00ff067b82 */ /* 0x000ea20000000800 */
[----:B-----5:R-:W-:-:S07]  /*b5e0*/  IMAD R38, R49, 0x90, R0 ;  /* 0x0000009031267824 */ /* 0x020fce00078e0200 */
[----:B------:R-:W3:Y:S01]  /*b5f0*/  LDC R8, c[0x0][0x278] ;  /* 0x00009e00ff087b82 */ /* 0x000ee20000000800 */
[----:B0-----:R-:W-:Y:S01]  /*b600*/  IMAD R109, R10, 0x8c, RZ ;  /* 0x0000008c0a6d7824 */ /* 0x001fe200078e02ff */
[----:B------:R-:W-:-:S04]  /*b610*/  PRMT R10, R50, 0x7632, R10 ;  /* 0x00007632320a7816 */ /* 0x000fc8000000000a */
[----:B------:R-:W-:Y:S01]  /*b620*/  IADD3 RZ, P6, R109, R18, RZ ;  /* 0x000000126dff7210 */ /* 0x000fe20007fde0ff */
[----:B------:R0:W-:Y:S01]  /*b630*/  STG.E.U16 desc[UR12][R36.64], R10 ;  /* 0x0000000a24007986 */ /* 0x0001e2000c10150c */
[----:B------:R-:W4:Y:S01]  /*b640*/  LDC R12, c[0x0][0x278] ;  /* 0x00009e00ff0c7b82 */ /* 0x000f220000000800 */
[----:B-1----:R-:W-:Y:S01]  /*b650*/  IMAD R107, R4, 0x8e, RZ ;  /* 0x0000008e046b7824 */ /* 0x002fe200078e02ff */
[----:B------:R-:W-:-:S04]  /*b660*/  LEA.HI.X.SX32 R41, R131, R19, 0x1, P6 ;  /* 0x0000001383297211 */ /* 0x000fc800030f0eff */
[----:B------:R-:W-:Y:S01]  /*b670*/  IADD3 RZ, P5, R107, R18, RZ ;  /* 0x000000126bff7210 */ /* 0x000fe20007fbe0ff */
[----:B------:R1:W-:Y:S01]  /*b680*/  STG.E.U16 desc[UR12][R40.64], R51 ;  /* 0x0000003328007986 */ /* 0x0003e2000c10150c */
[----:B------:R-:W5:Y:S01]  /*b690*/  LDC R0, c[0x0][0x278] ;  /* 0x00009e00ff007b82 */ /* 0x000f620000000800 */
[----:B--2---:R-:W-:Y:S02]  /*b6a0*/  IMAD R39, R6, 0x92, RZ ;  /* 0x0000009206277824 */ /* 0x004fe400078e02ff */
[----:B0-----:R-:W-:-:S05]  /*b6b0*/  IMAD R37, R73, 0x47, RZ ;  /* 0x0000004749257824 */ /* 0x001fca00078e02ff */
[----:B------:R-:W0:Y:S01]  /*b6c0*/  LDC R4, c[0x0][0x278] ;  /* 0x00009e00ff047b82 */ /* 0x000e220000000800 */
[----:B---3--:R-:W-:Y:S01]  /*b6d0*/  IMAD R49, R8, 0x94, RZ ;  /* 0x0000009408317824 */ /* 0x008fe200078e02ff */
[-C--:B------:R-:W-:Y:S01]  /*b6e0*/  LEA.HI.X.SX32 R43, R37, R19.reuse, 0x1, P5 ;  /* 0x00000013252b7211 */ /* 0x080fe200028f0eff */
[----:B------:R-:W-:Y:S01]  /*b6f0*/  IMAD R37, R73, 0x49, RZ ;  /* 0x0000004949257824 */ /* 0x000fe200078e02ff */
[-C--:B------:R-:W-:Y:S02]  /*b700*/  IADD3 R36, P5, R39, R18.reuse, RZ ;  /* 0x0000001227247210 */ /* 0x080fe40007fbe0ff */
[----:B-1----:R-:W-:Y:S01]  /*b710*/  IADD3 R40, P6, R49, R18, RZ ;  /* 0x0000001231287210 */ /* 0x002fe20007fde0ff */
[----:B------:R1:W-:Y:S01]  /*b720*/  STG.E.U16 desc[UR12][R42.64], R16 ;  /* 0x000000102a007986 */ /* 0x0003e2000c10150c */
[----:B------:R-:W2:Y:S01]  /*b730*/  LDC R10, c[0x0][0x278] ;  /* 0x00009e00ff0a7b82 */ /* 0x000ea20000000800 */
[----:B----4-:R-:W-:Y:S01]  /*b740*/  IMAD R109, R12, 0x90, RZ ;  /* 0x000000900c6d7824 */ /* 0x010fe200078e02ff */
[----:B------:R-:W-:-:S02]  /*b750*/  LEA.HI.X.SX32 R37, R37, R19, 0x1, P5 ;  /* 0x0000001325257211 */ /* 0x000fc400028f0eff */
[-C--:B------:R-:W-:Y:S02]  /*b760*/  LEA.HI.X.SX32 R41, R105, R19.reuse, 0x1, P6 ;  /* 0x0000001369297211 */ /* 0x080fe400030f0eff */
[----:B------:R-:W-:Y:S02]  /*b770*/  IADD3 RZ, P4, R109, R18, RZ ;  /* 0x000000126dff7210 */ /* 0x000fe40007f9e0ff */
[----:B------:R-:W3:Y:S01]  /*b780*/  LDC R6, c[0x0][0x278] ;  /* 0x00009e00ff067b82 */ /* 0x000ee20000000800 */
[----:B-----5:R-:W-:Y:S01]  /*b790*/  IMAD R49, R0, 0x96, RZ ;  /* 0x0000009600317824 */ /* 0x020fe200078e02ff */
[----:B------:R-:W-:Y:S01]  /*b7a0*/  LEA.HI.X.SX32 R39, R103, R19, 0x1, P4 ;  /* 0x0000001367277211 */ /* 0x000fe200020f0eff */
[----:B-1----:R-:W-:-:S04]  /*b7b0*/  IMAD R43, R73, 0x4b, RZ ;  /* 0x0000004b492b7824 */ /* 0x002fc800078e02ff */
[----:B------:R1:W-:Y:S01]  /*b7c0*/  STG.E.U16 desc[UR12][R38.64], R44 ;  /* 0x0000002c26007986 */ /* 0x0003e2000c10150c */
[----:B------:R-:W4:Y:S01]  /*b7d0*/  LDC R8, c[0x0][0x278] ;  /* 0x00009e00ff087b82 */ /* 0x000f220000000800 */
[----:B0-----:R-:W-:Y:S02]  /*b7e0*/  IMAD R51, R4, 0x98, RZ ;  /* 0x0000009804337824 */ /* 0x001fe400078e02ff */
[----:B------:R2:W-:Y:S04]  /*b7f0*/  STG.E.U16 desc[UR12][R36.64], R20 ;  /* 0x0000001424007986 */ /* 0x0005e8000c10150c */
[----:B------:R3:W-:Y:S01]  /*b800*/  STG.E.U16 desc[UR12][R40.64], R45 ;  /* 0x0000002d28007986 */ /* 0x0007e2000c10150c */
[----:B------:R-:W0:Y:S01]  /*b810*/  LDC R0, c[0x0][0x278] ;  /* 0x00009e00ff007b82 */ /* 0x000e220000000800 */
[----:B-1----:R-:W-:Y:S01]  /*b820*/  IADD3 R38, P5, R49, R18, RZ ;  /* 0x0000001231267210 */ /* 0x002fe20007fbe0ff */
[----:B--2---:R-:W-:-:S06]  /*b830*/  IMAD R37, R10, 0x9a, RZ ;  /* 0x0000009a0a257824 */ /* 0x004fcc00078e02ff */
[----:B------:R-:W1:Y:S01]  /*b840*/  LDC R12, c[0x0][0x278] ;  /* 0x00009e00ff0c7b82 */ /* 0x000e620000000800 */
[-C--:B------:R-:W-:Y:S01]  /*b850*/  IADD3 R36, P4, R51, R18.reuse, RZ ;  /* 0x0000001233247210 */ /* 0x080fe20007f9e0ff */
[----:B---3--:R-:W-:Y:S01]  /*b860*/  IMAD R45, R6, 0x9c, RZ ;  /* 0x0000009c062d7824 */ /* 0x008fe200078e02ff */
[----:B------:R-:W-:Y:S01]  /*b870*/  LEA.HI.X.SX32 R39, R43, R19, 0x1, P5 ;  /* 0x000000132b277211 */ /* 0x000fe200028f0eff */
[----:B------:R-:W-:Y:S01]  /*b880*/  IMAD R41, R73, 0x4d, RZ ;  /* 0x0000004d49297824 */ /* 0x000fe200078e02ff */
[----:B------:R-:W-:-:S03]  /*b890*/  IADD3 R40, P5, R37, R18, RZ ;  /* 0x0000001225287210 */ /* 0x000fc60007fbe0ff */
[----:B------:R-:W2:Y:S01]  /*b8a0*/  LDC R4, c[0x0][0x278] ;  /* 0x00009e00ff047b82 */ /* 0x000ea20000000800 */
[----:B------:R-:W-:Y:S01]  /*b8b0*/  IADD3 R42, P6, R45, R18, RZ ;  /* 0x000000122d2a7210 */ /* 0x000fe20007fde0ff */
[----:B----4-:R-:W-:Y:S01]  /*b8c0*/  IMAD R45, R8, 0x9e, RZ ;  /* 0x0000009e082d7824 */ /* 0x010fe200078e02ff */
[-C--:B------:R-:W-:Y:S01]  /*b8d0*/  LEA.HI.X.SX32 R37, R99, R19.reuse, 0x1, P4 ;  /* 0x0000001363257211 */ /* 0x080fe200020f0eff */
[----:B------:R3:W-:Y:S01]  /*b8e0*/  STG.E.U16 desc[UR12][R38.64], R22 ;  /* 0x0000001626007986 */ /* 0x0007e2000c10150c */
[-C--:B------:R-:W-:Y:S02]  /*b8f0*/  LEA.HI.X.SX32 R41, R41, R19.reuse, 0x1, P5 ;  /* 0x0000001329297211 */ /* 0x080fe400028f0eff */
[----:B------:R-:W-:Y:S01]  /*b900*/  PRMT R20, R46, 0x7632, R20 ;  /* 0x000076322e147816 */ /* 0x000fe20000000014 */
[----:B------:R-:W4:Y:S01]  /*b910*/  LDC R16, c[0x0][0x278] ;  /* 0x00009e00ff107b82 */ /* 0x000f220000000800 */
[----:B------:R5:W-:Y:S01]  /*b920*/  STG.E.U16 desc[UR12][R36.64], R46 ;  /* 0x0000002e24007986 */ /* 0x000be2000c10150c */
[----:B------:R-:W-:-:S03]  /*b930*/  LEA.HI.X.SX32 R43, R101, R19, 0x1, P6 ;  /* 0x00000013652b7211 */ /* 0x000fc600030f0eff */
[----:B------:R0:W-:Y:S03]  /*b940*/  STG.E.U16 desc[UR12][R40.64], R20 ;  /* 0x0000001428007986 */ /* 0x0001e6000c10150c */
[----:B------:R-:W4:Y:S01]  /*b950*/  LDC R6, c[0x0][0x278] ;  /* 0x00009e00ff067b82 */ /* 0x000f220000000800 */
[----:B---3--:R-:W-:Y:S01]  /*b960*/  IMAD R39, R73, 0x4f, RZ ;  /* 0x0000004f49277824 */ /* 0x008fe200078e02ff */
[----:B------:R3:W-:Y:S01]  /*b970*/  STG.E.U16 desc[UR12][R42.64], R47 ;  /* 0x0000002f2a007986 */ /* 0x0007e2000c10150c */
[----:B-1----:R-:W-:Y:S01]  /*b980*/  IMAD R49, R12, 0xa0, RZ ;  /* 0x000000a00c317824 */ /* 0x002fe200078e02ff */
[----:B------:R-:W-:Y:S02]  /*b990*/  PRMT R22, R57, 0x7632, R22 ;  /* 0x0000763239167816 */ /* 0x000fe40000000016 */
[-C--:B-----5:R-:W-:Y:S01]  /*b9a0*/  IADD3 R36, P5, R45, R18.reuse, RZ ;  /* 0x000000122d247210 */ /* 0x0a0fe20007fbe0ff */
[----:B0-----:R-:W-:Y:S01]  /*b9b0*/  IMAD R45, R0, 0xa2, RZ ;  /* 0x000000a2002d7824 */ /* 0x001fe200078e02ff */
[----:B------:R-:W0:Y:S01]  /*b9c0*/  LDC R8, c[0x0][0x278] ;  /* 0x00009e00ff087b82 */ /* 0x000e220000000800 */
[----:B------:R-:W-:Y:S01]  /*b9d0*/  IADD3 R38, P4, R49, R18, RZ ;  /* 0x0000001231267210 */ /* 0x000fe20007f9e0ff */
[----:B------:R-:W-:Y:S01]  /*b9e0*/  IMAD R41, R73, 0x51, RZ ;  /* 0x0000005149297824 */ /* 0x000fe200078e02ff */
[----:B------:R-:W-:-:S02]  /*b9f0*/  LEA.HI.X.SX32 R37, R39, R19, 0x1, P5 ;  /* 0x0000001327257211 */ /* 0x000fc400028f0eff */
[-C--:B------:R-:W-:Y:S01]  /*ba00*/  IADD3 R40, P5, R45, R18.reuse, RZ ;  /* 0x000000122d287210 */ /* 0x080fe20007fbe0ff */
[----:B--2---:R-:W-:Y:S01]  /*ba10*/  IMAD R45, R4, 0xa6, RZ ;  /* 0x000000a6042d7824 */ /* 0x004fe200078e02ff */
[-C--:B------:R-:W-:Y:S01]  /*ba20*/  LEA.HI.X.SX32 R39, R95, R19.reuse, 0x1, P4 ;  /* 0x000000135f277211 */ /* 0x080fe200020f0eff */
[----:B------:R-:W1:Y:S01]  /*ba30*/  LDC R10, c[0x0][0x278] ;  /* 0x00009e00ff0a7b82 */ /* 0x000e620000000800 */
[----:B----4-:R-:W-:Y:S01]  /*ba40*/  IMAD R51, R16, 0xa4, RZ ;  /* 0x000000a410337824 */ /* 0x010fe200078e02ff */
[----:B------:R2:W-:Y:S01]  /*ba50*/  STG.E.U16 desc[UR12][R36.64], R24 ;  /* 0x0000001824007986 */ /* 0x0005e2000c10150c */
[-C--:B------:R-:W-:Y:S02]  /*ba60*/  LEA.HI.X.SX32 R41, R41, R19.reuse, 0x1, P5 ;  /* 0x0000001329297211 */ /* 0x080fe400028f0eff */
[----:B------:R-:W-:Y:S01]  /*ba70*/  PRMT R20, R56, 0x7632, R20 ;  /* 0x0000763238147816 */ /* 0x000fe20000000014 */
[----:B------:R0:W-:Y:S01]  /*ba80*/  STG.E.U16 desc[UR12][R38.64], R56 ;  /* 0x0000003826007986 */ /* 0x0001e2000c10150c */
[-C--:B---3--:R-:W-:Y:S01]  /*ba90*/  IADD3 R42, P6, R51, R18.reuse, RZ ;  /* 0x00000012332a7210 */ /* 0x088fe20007fde0ff */
[----:B------:R-:W3:Y:S01]  /*baa0*/  LDC R0, c[0x0][0x278] ;  /* 0x00009e00ff007b82 */ /* 0x000ee20000000800 */
[----:B------:R-:W-:Y:S01]  /*bab0*/  IMAD R47, R6, 0xa8, RZ ;  /* 0x000000a8062f7824 */ /* 0x000fe200078e02ff */
[----:B------:R4:W-:Y:S01]  /*bac0*/  STG.E.U16 desc[UR12][R40.64], R20 ;  /* 0x0000001428007986 */ /* 0x0009e2000c10150c */
[----:B------:R-:W-:Y:S01]  /*bad0*/  LEA.HI.X.SX32 R43, R97, R19, 0x1, P6 ;  /* 0x00000013612b7211 */ /* 0x000fe200030f0eff */
[----:B--2---:R-:W-:Y:S01]  /*bae0*/  IMAD R37, R73, 0x53, RZ ;  /* 0x0000005349257824 */ /* 0x004fe200078e02ff */
[----:B------:R-:W-:-:S03]  /*baf0*/  IADD3 R36, P5, R45, R18, RZ ;  /* 0x000000122d247210 */ /* 0x000fc60007fbe0ff */
[----:B------:R-:W2:Y:S01]  /*bb00*/  LDC R4, c[0x0][0x278] ;  /* 0x00009e00ff047b82 */ /* 0x000ea20000000800 */
[----:B------:R1:W-:Y:S01]  /*bb10*/  STG.E.U16 desc[UR12][R42.64], R57 ;  /* 0x000000392a007986 */ /* 0x0003e2000c10150c */
[----:B0-----:R-:W-:Y:S01]  /*bb20*/  IMAD R39, R8, 0xaa, RZ ;  /* 0x000000aa08277824 */ /* 0x001fe200078e02ff */
[-C--:B------:R-:W-:Y:S02]  /*bb30*/  IADD3 R38, P4, R47, R18.reuse, RZ ;  /* 0x000000122f267210 */ /* 0x080fe40007f9e0ff */
[-C--:B------:R-:W-:Y:S01]  /*bb40*/  LEA.HI.X.SX32 R37, R37, R19.reuse, 0x1, P5 ;  /* 0x0000001325257211 */ /* 0x080fe200028f0eff */
[----:B----4-:R-:W-:Y:S01]  /*bb50*/  IMAD R41, R73, 0x55, RZ ;  /* 0x0000005549297824 */ /* 0x010fe200078e02ff */
[----:B------:R-:W-:Y:S01]  /*bb60*/  IADD3 R40, P5, R39, R18, RZ ;  /* 0x0000001227287210 */ /* 0x000fe20007fbe0ff */
[----:B------:R-:W0:Y:S01]  /*bb70*/  LDC R12, c[0x0][0x278] ;  /* 0x00009e00ff0c7b82 */ /* 0x000e220000000800 */
[-C--:B------:R-:W-:Y:S01]  /*bb80*/  LEA.HI.X.SX32 R39, R91, R19.reuse, 0x1, P4 ;  /* 0x000000135b277211 */ /* 0x080fe200020f0eff */
[----:B------:R4:W-:Y:S01]  /*bb90*/  STG.E.U16 desc[UR12][R36.64], R22 ;  /* 0x0000001624007986 */ /* 0x0009e2000c10150c */
[----:B------:R-:W-:Y:S01]  /*bba0*/  LEA.HI.X.SX32 R41, R41, R19, 0x1, P5 ;  /* 0x0000001329297211 */ /* 0x000fe200028f0eff */
[----:B-1----:R-:W-:-:S02]  /*bbb0*/  IMAD R43, R10, 0xac, RZ ;  /* 0x000000ac0a2b7824 */ /* 0x002fc400078e02ff */
[----:B------:R2:W-:Y:S01]  /*bbc0*/  STG.E.U16 desc[UR12][R38.64], R58 ;  /* 0x0000003a26007986 */ /* 0x0005e2000c10150c */
[----:B------:R-:W-:Y:S01]  /*bbd0*/  PRMT R20, R58, 0x7632, R20 ;  /* 0x000076323a147816 */ /* 0x000fe20000000014 */
[----:B------:R-:W1:Y:S01]  /*bbe0*/  LDC R16, c[0x0][0x278] ;  /* 0x00009e00ff107b82 */ /* 0x000e620000000800 */
[----:B---3--:R-:W-:Y:S01]  /*bbf0*/  IMAD R45, R0, 0xae, RZ ;  /* 0x000000ae002d7824 */ /* 0x008fe200078e02ff */
[-C--:B------:R-:W-:Y:S02]  /*bc00*/  IADD3 R42, P6, R43, R18.reuse, RZ ;  /* 0x000000122b2a7210 */ /* 0x080fe40007fde0ff */
[----:B------:R3:W-:Y:S01]  /*bc10*/  STG.E.U16 desc[UR12][R40.64], R20 ;  /* 0x0000001428007986 */ /* 0x0007e2000c10150c */
[----:B------:R-:W-:Y:S01]  /*bc20*/  PRMT R24, R59, 0x7632, R24 ;  /* 0x000076323b187816 */ /* 0x000fe20000000018 */
[----:B----4-:R-:W-:Y:S01]  /*bc30*/  IMAD R37, R73, 0x57, RZ ;  /* 0x0000005749257824 */ /* 0x010fe200078e02ff */
[-C--:B------:R-:W-:Y:S01]  /*bc40*/  LEA.HI.X.SX32 R43, R93, R19.reuse, 0x1, P6 ;  /* 0x000000135d2b7211 */ /* 0x080fe200030f0eff */
[----:B------:R-:W4:Y:S01]  /*bc50*/  LDC R6, c[0x0][0x278] ;  /* 0x00009e00ff067b82 */ /* 0x000f220000000800 */
[----:B------:R-:W-:Y:S01]  /*bc60*/  IADD3 R36, P5, R45, R18, RZ ;  /* 0x000000122d247210 */ /* 0x000fe20007fbe0ff */
[----:B--2---:R-:W-:Y:S01]  /*bc70*/  IMAD R39, R4, 0xb2, RZ ;  /* 0x000000b204277824 */ /* 0x004fe200078e02ff */
[----:B------:R-:W-:Y:S01]  /*bc80*/  PRMT R22, R53, 0x7632, R22 ;  /* 0x0000763235167816 */ /* 0x000fe20000000016 */
[----:B------:R2:W-:Y:S01]  /*bc90*/  STG.E.U16 desc[UR12][R42.64], R59 ;  /* 0x0000003b2a007986 */ /* 0x0005e2000c10150c */
[----:B------:R-:W-:-:S03]  /*bca0*/  LEA.HI.X.SX32 R37, R37, R19, 0x1, P5 ;  /* 0x0000001325257211 */ /* 0x000fc600028f0eff */
[----:B------:R-:W5:Y:S01]  /*bcb0*/  LDC R8, c[0x0][0x278] ;  /* 0x00009e00ff087b82 */ /* 0x000f620000000800 */
[----:B0-----:R-:W-:Y:S01]  /*bcc0*/  IMAD R47, R12, 0xb0, RZ ;  /* 0x000000b00c2f7824 */ /* 0x001fe200078e02ff */
[-C--:B---3--:R-:W-:Y:S01]  /*bcd0*/  IADD3 R40, P5, R39, R18.reuse, RZ ;  /* 0x0000001227287210 */ /* 0x088fe20007fbe0ff */
[----:B------:R-:W-:Y:S01]  /*bce0*/  IMAD R41, R73, 0x59, RZ ;  /* 0x0000005949297824 */ /* 0x000fe200078e02ff */
[----:B------:R0:W-:Y:S01]  /*bcf0*/  STG.E.U16 desc[UR12][R36.64], R24 ;  /* 0x0000001824007986 */ /* 0x0001e2000c10150c */
[----:B------:R-:W-:Y:S02]  /*bd00*/  PRMT R20, R52, 0x7632, R20 ;  /* 0x0000763234147816 */ /* 0x000fe40000000014 */
[----:B------:R-:W-:Y:S01]  /*bd10*/  IADD3 R38, P4, R47, R18, RZ ;  /* 0x000000122f267210 */ /* 0x000fe20007f9e0ff */
[----:B------:R-:W3:Y:S01]  /*bd20*/  LDC R0, c[0x0][0x278] ;  /* 0x00009e00ff007b82 */ /* 0x000ee20000000800 */
[----:B-1----:R-:W-:Y:S01]  /*bd30*/  IMAD R45, R16, 0xb4, RZ ;  /* 0x000000b4102d7824 */ /* 0x002fe200078e02ff */
[----:B------:R-:W-:-:S02]  /*bd40*/  LEA.HI.X.SX32 R41, R41, R19, 0x1, P5 ;  /* 0x0000001329297211 */ /* 0x000fc400028f0eff */
[-C--:B------:R-:W-:Y:S02]  /*bd50*/  LEA.HI.X.SX32 R39, R77, R19.reuse, 0x1, P4 ;  /* 0x000000134d277211 */ /* 0x080fe400020f0eff */
[-C--:B--2---:R-:W-:Y:S02]  /*bd60*/  IADD3 R42, P6, R45, R18.reuse, RZ ;  /* 0x000000122d2a7210 */ /* 0x084fe40007fde0ff */
[----:B------:R-:W1:Y:S01]  /*bd70*/  LDC R4, c[0x0][0x278] ;  /* 0x00009e00ff047b82 */ /* 0x000e620000000800 */
[----:B----4-:R-:W-:Y:S01]  /*bd80*/  IMAD R45, R6, 0xb6, RZ ;  /* 0x000000b6062d7824 */ /* 0x010fe200078e02ff */
[----:B------:R2:W-:Y:S01]  /*bd90*/  STG.E.U16 desc[UR12][R38.64], R52 ;  /* 0x0000003426007986 */ /* 0x0005e2000c10150c */
[----:B0-----:R-:W-:Y:S01]  /*bda0*/  IMAD R37, R73, 0x5b, RZ ;  /* 0x0000005b49257824 */ /* 0x001fe200078e02ff */
[-C--:B------:R-:W-:Y:S02]  /*bdb0*/  LEA.HI.X.SX32 R43, R89, R19.reuse, 0x1, P6 ;  /* 0x00000013592b7211 */ /* 0x080fe400030f0eff */
[----:B------:R-:W-:Y:S01]  /*bdc0*/  IADD3 R36, P5, R45, R18, RZ ;  /* 0x000000122d247210 */ /* 0x000fe20007fbe0ff */
[----:B------:R0:W-:Y:S01]  /*bdd0*/  STG.E.U16 desc[UR12][R40.64], R20 ;  /* 0x0000001428007986 */ /* 0x0001e2000c10150c */
[----:B------:R-:W4:Y:S01]  /*bde0*/  LDC R10, c[0x0][0x278] ;  /* 0x00009e00ff0a7b82 */ /* 0x000f220000000800 */
[----:B-----5:R-:W-:Y:S01]  /*bdf0*/  IMAD R47, R8, 0xb8, RZ ;  /* 0x000000b8082f7824 */ /* 0x020fe200078e02ff */
[----:B------:R-:W-:Y:S01]  /*be00*/  LEA.HI.X.SX32 R37, R37, R19, 0x1, P5 ;  /* 0x0000001325257211 */ /* 0x000fe200028f0eff */
[----:B------:R-:W-:Y:S01]  /*be10*/  STG.E.U16 desc[UR12][R42.64], R53 ;  /* 0x000000352a007986 */ /* 0x000fe2000c10150c */
[----:B------:R-:W-:-:S02]  /*be20*/  PRMT R24, R55, 0x7632, R24 ;  /* 0x0000763237187816 */ /* 0x000fc40000000018 */
[-C--:B--2---:R-:W-:Y:S01]  /*be30*/  IADD3 R38, P4, R47, R18.reuse, RZ ;  /* 0x000000122f267210 */ /* 0x084fe20007f9e0ff */
[----:B------:R2:W-:Y:S01]  /*be40*/  STG.E.U16 desc[UR12][R36.64], R22 ;  /* 0x0000001624007986 */ /* 0x0005e2000c10150c */
[----:B------:R-:W5:Y:S01]  /*be50*/  LDC R12, c[0x0][0x278] ;  /* 0x00009e00ff0c7b82 */ /* 0x000f620000000800 */
[----:B---3--:R-:W-:Y:S02]  /*be60*/  IMAD R39, R0, 0xba, RZ ;  /* 0x000000ba00277824 */ /* 0x008fe400078e02ff */
[----:B0-----:R-:W-:Y:S01]  /*be70*/  IMAD R41, R73, 0x5d, RZ ;  /* 0x0000005d49297824 */ /* 0x001fe200078e02ff */
[----:B------:R-:W-:Y:S02]  /*be80*/  PRMT R20, R54, 0x7632, R20 ;  /* 0x0000763236147816 */ /* 0x000fe40000000014 */
[----:B------:R-:W-:Y:S02]  /*be90*/  IADD3 R40, P5, R39, R18, RZ ;  /* 0x0000001227287210 */ /* 0x000fe40007fbe0ff */
[----:B------:R-:W0:Y:S01]  /*bea0*/  LDC R6, c[0x0][0x278] ;  /* 0x00009e00ff067b82 */ /* 0x000e220000000800 */
[----:B-1----:R-:W-:Y:S01]  /*beb0*/  IMAD R45, R4, 0xbe, RZ ;  /* 0x000000be042d7824 */ /* 0x002fe200078e02ff */
[-C--:B------:R-:W-:Y:S01]  /*bec0*/  LEA.HI.X.SX32 R39, R79, R19.reuse, 0x1, P4 ;  /* 0x000000134f277211 */ /* 0x080fe200020f0eff */
[----:B--2---:R-:W-:Y:S01]  /*bed0*/  IMAD R37, R73, 0x5f, RZ ;  /* 0x0000005f49257824 */ /* 0x004fe200078e02ff */
[----:B------:R-:W-:-:S02]  /*bee0*/  LEA.HI.X.SX32 R41, R41, R19, 0x1, P5 ;  /* 0x0000001329297211 */ /* 0x000fc400028f0eff */
[-C--:B------:R-:W-:Y:S01]  /*bef0*/  IADD3 R36, P5, R45, R18.reuse, RZ ;  /* 0x000000122d247210 */ /* 0x080fe20007fbe0ff */
[----:B------:R1:W-:Y:S01]  /*bf00*/  STG.E.U16 desc[UR12][R38.64], R54 ;  /* 0x0000003626007986 */ /* 0x0003e2000c10150c */
[----:B------:R-:W2:Y:S01]  /*bf10*/  LDC R16, c[0x0][0x278] ;  /* 0x00009e00ff107b82 */ /* 0x000ea20000000800 */
[----:B----4-:R-:W-:Y:S01]  /*bf20*/  IMAD R43, R10, 0xbc, RZ ;  /* 0x000000bc0a2b7824 */ /* 0x010fe200078e02ff */
[-C--:B------:R-:W-:Y:S01]  /*bf30*/  LEA.HI.X.SX32 R37, R37, R19.reuse, 0x1, P5 ;  /* 0x0000001325257211 */ /* 0x080fe200028f0eff */
[----:B------:R0:W-:Y:S01]  /*bf40*/  STG.E.U16 desc[UR12][R40.64], R20 ;  /* 0x0000001428007986 */ /* 0x0001e2000c10150c */
[----:B------:R-:W-:Y:S02]  /*bf50*/  PRMT R22, R61, 0x7632, R22 ;  /* 0x000076323d167816 */ /* 0x000fe40000000016 */
[----:B------:R-:W-:Y:S02]  /*bf60*/  IADD3 R42, P6, R43, R18, RZ ;  /* 0x000000122b2a7210 */ /* 0x000fe40007fde0ff */
[----:B------:R-:W3:Y:S01]  /*bf70*/  LDC R0, c[0x0][0x278] ;  /* 0x00009e00ff007b82 */ /* 0x000ee20000000800 */
[----:B-----5:R-:W-:Y:S01]  /*bf80*/  IMAD R47, R12, 0xc0, RZ ;  /* 0x000000c00c2f7824 */ /* 0x020fe200078e02ff */
[----:B------:R-:W-:Y:S01]  /*bf90*/  LEA.HI.X.SX32 R43, R81, R19, 0x1, P6 ;  /* 0x00000013512b7211 */ /* 0x000fe200030f0eff */
[----:B-1----:R-:W-:-:S03]  /*bfa0*/  IMAD R39, R73, 0x61, RZ ;  /* 0x0000006149277824 */ /* 0x002fc600078e02ff */
[-C--:B------:R-:W-:Y:S01]  /*bfb0*/  IADD3 R30, P4, R47, R18.reuse, RZ ;  /* 0x000000122f1e7210 */ /* 0x080fe20007f9e0ff */
[----:B------:R3:W-:Y:S01]  /*bfc0*/  STG.E.U16 desc[UR12][R42.64], R55 ;  /* 0x000000372a007986 */ /* 0x0007e2000c10150c */
[----:B------:R-:W1:Y:S01]  /*bfd0*/  LDC R4, c[0x0][0x278] ;  /* 0x00009e00ff047b82 */ /* 0x000e620000000800 */
[----:B0-----:R-:W-:Y:S01]  /*bfe0*/  IMAD R41, R6, 0xc2, RZ ;  /* 0x000000c206297824 */ /* 0x001fe200078e02ff */
[-C--:B------:R-:W-:Y:S01]  /*bff0*/  LEA.HI.X.SX32 R31, R31, R19.reuse, 0x1, P4 ;  /* 0x000000131f1f7211 */ /* 0x080fe200020f0eff */
[----:B------:R0:W-:Y:S01]  /*c000*/  STG.E.U16 desc[UR12][R36.64], R24 ;  /* 0x0000001824007986 */ /* 0x0001e2000c10150c */
[----:B------:R-:W-:Y:S02]  /*c010*/  PRMT R20, R60, 0x7632, R20 ;  /* 0x000076323c147816 */ /* 0x000fe40000000014 */
[----:B------:R-:W-:Y:S01]  /*c020*/  IADD3 R38, P5, R41, R18, RZ ;  /* 0x0000001229267210 */ /* 0x000fe20007fbe0ff */
[----:B------:R4:W-:Y:S01]  /*c030*/  STG.E.U16 desc[UR12][R30.64], R60 ;  /* 0x0000003c1e007986 */ /* 0x0009e2000c10150c */
[----:B------:R-:W5:Y:S01]  /*c040*/  LDC R8, c[0x0][0x278] ;  /* 0x00009e00ff087b82 */ /* 0x000f620000000800 */
[----:B--2---:R-:W-:Y:S01]  /*c050*/  IMAD R45, R16, 0xc4, RZ ;  /* 0x000000c4102d7824 */ /* 0x004fe200078e02ff */
[----:B------:R-:W-:-:S04]  /*c060*/  LEA.HI.X.SX32 R39, R39, R19, 0x1, P5 ;  /* 0x0000001327277211 */ /* 0x000fc800028f0eff */
[-C--:B------:R-:W-:Y:S01]  /*c070*/  IADD3 R40, P6, R45, R18.reuse, RZ ;  /* 0x000000122d287210 */ /* 0x080fe20007fde0ff */
[----:B------:R1:W-:Y:S01]  /*c080*/  STG.E.U16 desc[UR12][R38.64], R20 ;  /* 0x0000001426007986 */ /* 0x0003e2000c10150c */
[----:B------:R-:W2:Y:S01]  /*c090*/  LDC R10, c[0x0][0x278] ;  /* 0x00009e00ff0a7b82 */ /* 0x000ea20000000800 */
[----:B---3--:R-:W-:Y:S01]  /*c0a0*/  IMAD R43, R0, 0xc6, RZ ;  /* 0x000000c6002b7824 */ /* 0x008fe200078e02ff */
[-C--:B------:R-:W-:Y:S01]  /*c0b0*/  LEA.HI.X.SX32 R41, R85, R19.reuse, 0x1, P6 ;  /* 0x0000001355297211 */ /* 0x080fe200030f0eff */
[----:B0-----:R-:W-:Y:S01]  /*c0c0*/  IMAD R37, R73, 0x63, RZ ;  /* 0x0000006349257824 */ /* 0x001fe200078e02ff */
[----:B------:R-:W-:Y:S02]  /*c0d0*/  PRMT R24, R63, 0x7632, R24 ;  /* 0x000076323f187816 */ /* 0x000fe40000000018 */
[----:B----4-:R-:W-:Y:S01]  /*c0e0*/  IADD3 R30, P5, R43, R18, RZ ;  /* 0x000000122b1e7210 */ /* 0x010fe20007fbe0ff */
[----:B------:R2:W-:Y:S01]  /*c0f0*/  STG.E.U16 desc[UR12][R40.64], R61 ;  /* 0x0000003d28007986 */ /* 0x0005e2000c10150c */
[----:B------:R-:W0:Y:S02]  /*c100*/  LDC R6, c[0x0][0x278] ;  /* 0x00009e00ff067b82 */ /* 0x000e240000000800 */
[----:B------:R-:W-:Y:S01]  /*c110*/  LEA.HI.X.SX32 R31, R37, R19, 0x1, P5 ;  /* 0x00000013251f7211 */ /* 0x000fe200028f0eff */
[----:B-1----:R-:W-:Y:S01]  /*c120*/  IMAD R39, R4, 0xca, RZ ;  /* 0x000000ca04277824 */ /* 0x002fe200078e02ff */
[----:B------:R-:W-:Y:S01]  /*c130*/  PRMT R20, R62, 0x7632, R20 ;  /* 0x000076323e147816 */ /* 0x000fe20000000014 */
[----:B------:R-:W-:-:S02]  /*c140*/  IMAD R37, R73, 0x65, RZ ;  /* 0x0000006549257824 */ /* 0x000fc400078e02ff */
[----:B------:R1:W-:Y:S01]  /*c150*/  STG.E.U16 desc[UR12][R30.64], R22 ;  /* 0x000000161e007986 */ /* 0x0003e2000c10150c */
[----:B------:R-:W3:Y:S01]  /*c160*/  LDC R12, c[0x0][0x278] ;  /* 0x00009e00ff0c7b82 */ /* 0x000ee20000000800 */
[----:B-----5:R-:W-:Y:S01]  /*c170*/  IMAD R45, R8, 0xc8, RZ ;  /* 0x000000c8082d7824 */ /* 0x020fe200078e02ff */
[----:B------:R-:W-:-:S04]  /*c180*/  IADD3 R36, P5, R39, R18, RZ ;  /* 0x0000001227247210 */ /* 0x000fc80007fbe0ff */
[-C--:B------:R-:W-:Y:S02]  /*c190*/  IADD3 R32, P4, R45, R18.reuse, RZ ;  /* 0x000000122d207210 */ /* 0x080fe40007f9e0ff */
[----:B------:R-:W4:Y:S01]  /*c1a0*/  LDC R0, c[0x0][0x278] ;  /* 0x00009e00ff007b82 */ /* 0x000f220000000800 */
[----:B--2---:R-:W-:Y:S01]  /*c1b0*/  IMAD R41, R10, 0xcc, RZ ;  /* 0x000000cc0a297824 */ /* 0x004fe200078e02ff */
[-C--:B------:R-:W-:Y:S01]  /*c1c0*/  LEA.HI.X.SX32 R33, R33, R19.reuse, 0x1, P4 ;  /* 0x0000001321217211 */ /* 0x080fe200020f0eff */
[----:B-1----:R-:W-:Y:S01]  /*c1d0*/  IMAD R31, R73, 0x67, RZ ;  /* 0x00000067491f7824 */ /* 0x002fe200078e02ff */
[-C--:B------:R-:W-:Y:S02]  /*c1e0*/  LEA.HI.X.SX32 R37, R37, R19.reuse, 0x1, P5 ;  /* 0x0000001325257211 */ /* 0x080fe400028f0eff */
[-C--:B------:R-:W-:Y:S01]  /*c1f0*/  IADD3 R38, P6, R41, R18.reuse, RZ ;  /* 0x0000001229267210 */ /* 0x080fe20007fde0ff */
[----:B------:R1:W-:Y:S01]  /*c200*/  STG.E.U16 desc[UR12][R32.64], R62 ;  /* 0x0000003e20007986 */ /* 0x0003e2000c10150c */
[----:B------:R-:W2:Y:S01]  /*c210*/  LDC R4, c[0x0][0x278] ;  /* 0x00009e00ff047b82 */ /* 0x000ea20000000800 */
[----:B0-----:R-:W-:Y:S01]  /*c220*/  IMAD R41, R6, 0xce, RZ ;  /* 0x000000ce06297824 */ /* 0x001fe200078e02ff */
[-C--:B------:R-:W-:Y:S01]  /*c230*/  LEA.HI.X.SX32 R39, R75, R19.reuse, 0x1, P6 ;  /* 0x000000134b277211 */ /* 0x080fe200030f0eff */
[----:B------:R4:W-:Y:S03]  /*c240*/  STG.E.U16 desc[UR12][R36.64], R20 ;  /* 0x0000001424007986 */ /* 0x0009e6000c10150c */
[----:B------:R-:W-:Y:S01]  /*c250*/  IADD3 R30, P5, R41, R18, RZ ;  /* 0x00000012291e7210 */ /* 0x000fe20007fbe0ff */
[----:B------:R-:W-:Y:S01]  /*c260*/  STG.E.U16 desc[UR12][R38.64], R63 ;  /* 0x0000003f26007986 */ /* 0x000fe2000c10150c */
[----:B------:R-:W0:Y:S01]  /*c270*/  LDC R16, c[0x0][0x278] ;  /* 0x00009e00ff107b82 */ /* 0x000e220000000800 */
[----:B---3--:R-:W-:Y:S01]  /*c280*/  IMAD R43, R12, 0xd0, RZ ;  /* 0x000000d00c2b7824 */ /* 0x008fe200078e02ff */
[----:B------:R-:W-:Y:S01]  /*c290*/  LEA.HI.X.SX32 R31, R31, R19, 0x1, P5 ;  /* 0x000000131f1f7211 */ /* 0x000fe200028f0eff */
[----:B-1----:R-:W-:-:S03]  /*c2a0*/  IMAD R33, R73, 0x69, RZ ;  /* 0x0000006949217824 */ /* 0x002fc600078e02ff */
[-C--:B------:R-:W-:Y:S01]  /*c2b0*/  IADD3 R22, P4, R43, R18.reuse, RZ ;  /* 0x000000122b167210 */ /* 0x080fe20007f9e0ff */
[----:B------:R1:W-:Y:S01]  /*c2c0*/  STG.E.U16 desc[UR12][R30.64], R24 ;  /* 0x000000181e007986 */ /* 0x0003e2000c10150c */
[----:B------:R-:W3:Y:S01]  /*c2d0*/  LDC R8, c[0x0][0x278] ;  /* 0x00009e00ff087b82 */ /* 0x000ee20000000800 */
[----:B----4-:R-:W-:Y:S01]  /*c2e0*/  IMAD R37, R0, 0xd2, RZ ;  /* 0x000000d200257824 */ /* 0x010fe200078e02ff */
[-C--:B------:R-:W-:Y:S02]  /*c2f0*/  LEA.HI.X.SX32 R23, R23, R19.reuse, 0x1, P4 ;  /* 0x0000001317177211 */ /* 0x080fe400020f0eff */
[----:B------:R-:W-:Y:S02]  /*c300*/  PRMT R20, R64, 0x7632, R20 ;  /* 0x0000763240147816 */ /* 0x000fe40000000014 */
[----:B------:R-:W-:Y:S01]  /*c310*/  IADD3 R32, P5, R37, R18, RZ ;  /* 0x0000001225207210 */ /* 0x000fe20007fbe0ff */
[----:B------:R4:W-:Y:S01]  /*c320*/  STG.E.U16 desc[UR12][R22.64], R64 ;  /* 0x0000004016007986 */ /* 0x0009e2000c10150c */
[----:B------:R-:W5:Y:S01]  /*c330*/  LDC R6, c[0x0][0x278] ;  /* 0x00009e00ff067b82 */ /* 0x000f620000000800 */
[----:B--2---:R-:W-:Y:S01]  /*c340*/  IMAD R37, R4, 0xd6, RZ ;  /* 0x000000d604257824 */ /* 0x004fe200078e02ff */
[----:B------:R-:W-:Y:S01]  /*c350*/  LEA.HI.X.SX32 R33, R33, R19, 0x1, P5 ;  /* 0x0000001321217211 */ /* 0x000fe200028f0eff */
[----:B-1----:R-:W-:-:S04]  /*c360*/  IMAD R31, R73, 0x6b, RZ ;  /* 0x0000006b491f7824 */ /* 0x002fc800078e02ff */
[----:B------:R5:W-:Y:S01]  /*c370*/  STG.E.U16 desc[UR12][R32.64], R20 ;  /* 0x0000001420007986 */ /* 0x000be2000c10150c */
[----:B------:R-:W1:Y:S01]  /*c380*/  LDC R10, c[0x0][0x278] ;  /* 0x00009e00ff0a7b82 */ /* 0x000e620000000800 */
[----:B0-----:R-:W-:Y:S01]  /*c390*/  IMAD R41, R16, 0xd4, RZ ;  /* 0x000000d410297824 */ /* 0x001fe200078e02ff */
[----:B----4-:R-:W-:-:S04]  /*c3a0*/  IADD3 R22, P5, R37, R18, RZ ;  /* 0x0000001225167210 */ /* 0x010fc80007fbe0ff */
[-C--:B------:R-:W-:Y:S02]  /*c3b0*/  IADD3 R34, P6, R41, R18.reuse, RZ ;  /* 0x0000001229227210 */ /* 0x080fe40007fde0ff */
[----:B------:R-:W0:Y:S01]  /*c3c0*/  LDC R0, c[0x0][0x278] ;  /* 0x00009e00ff007b82 */ /* 0x000e220000000800 */
[----:B---3--:R-:W-:Y:S01]  /*c3d0*/  IMAD R39, R8, 0xd8, RZ ;  /* 0x000000d808277824 */ /* 0x008fe200078e02ff */
[-C--:B------:R-:W-:Y:S02]  /*c3e0*/  LEA.HI.X.SX32 R35, R35, R19.reuse, 0x1, P6 ;  /* 0x0000001323237211 */ /* 0x080fe400030f0eff */
[-C--:B------:R-:W-:Y:S01]  /*c3f0*/  LEA.HI.X.SX32 R23, R31, R19.reuse, 0x1, P5 ;  /* 0x000000131f177211 */ /* 0x080fe200028f0eff */
[----:B------:R-:W-:Y:S01]  /*c400*/  IMAD R31, R73, 0x6d, RZ ;  /* 0x0000006d491f7824 */ /* 0x000fe200078e02ff */
[----:B------:R-:W-:Y:S01]  /*c410*/  IADD3 R24, P4, R39, R18, RZ ;  /* 0x0000001227187210 */ /* 0x000fe20007f9e0ff */
[----:B------:R1:W-:Y:S01]  /*c420*/  STG.E.U16 desc[UR12][R34.64], R65 ;  /* 0x0000004122007986 */ /* 0x0003e2000c10150c */
[----:B------:R-:W2:Y:S01]  /*c430*/  LDC R12, c[0x0][0x278] ;  /* 0x00009e00ff0c7b82 */ /* 0x000ea20000000800 */
[----:B-----5:R-:W-:Y:S01]  /*c440*/  IMAD R33, R6, 0xda, RZ ;  /* 0x000000da06217824 */ /* 0x020fe200078e02ff */
[----:B------:R-:W-:Y:S01]  /*c450*/  LEA.HI.X.SX32 R25, R25, R19, 0x1, P4 ;  /* 0x0000001319197211 */ /* 0x000fe200020f0eff */
[----:B------:R3:W-:Y:S01]  /*c460*/  STG.E.U16 desc[UR12][R22.64], R28 ;  /* 0x0000001c16007986 */ /* 0x0007e2000c10150c */
[----:B------:R-:W-:-:S02]  /*c470*/  PRMT R20, R66, 0x7632, R20 ;  /* 0x0000763242147816 */ /* 0x000fc40000000014 */
[----:B------:R-:W-:Y:S01]  /*c480*/  IADD3 R30, P5, R33, R18, RZ ;  /* 0x00000012211e7210 */ /* 0x000fe20007fbe0ff */
[----:B------:R4:W-:Y:S01]  /*c490*/  STG.E.U16 desc[UR12][R24.64], R66 ;  /* 0x0000004218007986 */ /* 0x0009e2000c10150c */
[----:B------:R-:W5:Y:S01]  /*c4a0*/  LDC R4, c[0x0][0x278] ;  /* 0x00009e00ff047b82 */ /* 0x000f620000000800 */
[----:B------:R-:W-:Y:S01]  /*c4b0*/  PRMT R32, R67, 0x7632, R32 ;  /* 0x0000763243207816 */ /* 0x000fe20000000020 */
[----:B-1----:R-:W-:Y:S01]  /*c4c0*/  IMAD R35, R10, 0xdc, RZ ;  /* 0x000000dc0a237824 */ /* 0x002fe200078e02ff */
[----:B------:R-:W-:Y:S01]  /*c4d0*/  LEA.HI.X.SX32 R31, R31, R19, 0x1, P5 ;  /* 0x000000131f1f7211 */ /* 0x000fe200028f0eff */
[----:B---3--:R-:W-:-:S04]  /*c4e0*/  IMAD R23, R73, 0x6f, RZ ;  /* 0x0000006f49177824 */ /* 0x008fc800078e02ff */
[----:B------:R-:W1:Y:S01]  /*c4f0*/  LDC R16, c[0x0][0x278] ;  /* 0x00009e00ff107b82 */ /* 0x000e620000000800 */
[----:B0-----:R-:W-:Y:S01]  /*c500*/  IMAD R33, R0, 0xde, RZ ;  /* 0x000000de00217824 */ /* 0x001fe200078e02ff */
[-C--:B------:R-:W-:Y:S01]  /*c510*/  IADD3 R26, P6, R35, R18.reuse, RZ ;  /* 0x00000012231a7210 */ /* 0x080fe20007fde0ff */
[----:B------:R5:W-:Y:S01]  /*c520*/  STG.E.U16 desc[UR12][R30.64], R20 ;  /* 0x000000141e007986 */ /* 0x000be2000c10150c */
[----:B----4-:R-:W-:Y:S01]  /*c530*/  IMAD R25, R73, 0x71, RZ ;  /* 0x0000007149197824 */ /* 0x010fe200078e02ff */
[----:B------:R-:W-:Y:S02]  /*c540*/  PRMT R28, R68, 0x7632, R28 ;  /* 0x00007632441c7816 */ /* 0x000fe4000000001c */
[----:B------:R-:W-:Y:S01]  /*c550*/  LEA.HI.X.SX32 R27, R27, R19, 0x1, P6 ;  /* 0x000000131b1b7211 */ /* 0x000fe200030f0eff */
[----:B------:R-:W0:Y:S01]  /*c560*/  LDC R6, c[0x0][0x278] ;  /* 0x00009e00ff067b82 */ /* 0x000e220000000800 */
[----:B--2---:R-:W-:Y:S01]  /*c570*/  IMAD R35, R12, 0xe0, RZ ;  /* 0x000000e00c237824 */ /* 0x004fe200078e02ff */
[----:B------:R-:W-:-:S02]  /*c580*/  IADD3 R22, P5, R33, R18, RZ ;  /* 0x0000001221167210 */ /* 0x000fc40007fbe0ff */
[----:B------:R2:W-:Y:S02]  /*c590*/  STG.E.U16 desc[UR12][R26.64], R67 ;  /* 0x000000431a007986 */ /* 0x0005e4000c10150c */
[-C--:B------:R-:W-:Y:S02]  /*c5a0*/  IADD3 R12, P4, R35, R18.reuse, RZ ;  /* 0x00000012230c7210 */ /* 0x080fe40007f9e0ff */
[----:B------:R-:W3:Y:S01]  /*c5b0*/  LDC R8, c[0x0][0x278] ;  /* 0x00009e00ff087b82 */ /* 0x000ee20000000800 */
[----:B-----5:R-:W-:Y:S01]  /*c5c0*/  IMAD R31, R4, 0xe2, RZ ;  /* 0x000000e2041f7824 */ /* 0x020fe200078e02ff */
[-C--:B------:R-:W-:Y:S02]  /*c5d0*/  LEA.HI.X.SX32 R23, R23, R19.reuse, 0x1, P5 ;  /* 0x0000001317177211 */ /* 0x080fe400028f0eff */
[-C--:B------:R-:W-:Y:S02]  /*c5e0*/  LEA.HI.X.SX32 R13, R13, R19.reuse, 0x1, P4 ;  /* 0x000000130d0d7211 */ /* 0x080fe400020f0eff */
[----:B------:R-:W-:Y:S01]  /*c5f0*/  IADD3 R24, P5, R31, R18, RZ ;  /* 0x000000121f187210 */ /* 0x000fe20007fbe0ff */
[----:B------:R4:W-:Y:S01]  /*c600*/  STG.E.U16 desc[UR12][R22.64], R32 ;  /* 0x0000002016007986 */ /* 0x0009e2000c10150c */
[----:B------:R-:W5:Y:S01]  /*c610*/  LDC R0, c[0x0][0x278] ;  /* 0x00009e00ff007b82 */ /* 0x000f620000000800 */
[----:B-1----:R-:W-:Y:S01]  /*c620*/  IMAD R33, R16, 0xe4, RZ ;  /* 0x000000e410217824 */ /* 0x002fe200078e02ff */
[----:B------:R-:W-:Y:S01]  /*c630*/  LEA.HI.X.SX32 R25, R25, R19, 0x1, P5 ;  /* 0x0000001319197211 */ /* 0x000fe200028f0eff */
[----:B------:R1:W-:Y:S01]  /*c640*/  STG.E.U16 desc[UR12][R12.64], R68 ;  /* 0x000000440c007986 */ /* 0x0003e2000c10150c */
[----:B------:R-:W-:-:S02]  /*c650*/  PRMT R30, R69, 0x7632, R30 ;  /* 0x00007632451e7816 */ /* 0x000fc4000000001e */
[-C--:B--2---:R-:W-:Y:S01]  /*c660*/  IADD3 R26, P6, R33, R18.reuse, RZ ;  /* 0x00000012211a7210 */ /* 0x084fe20007fde0ff */
[----:B------:R-:W-:Y:S01]  /*c670*/  STG.E.U16 desc[UR12][R24.64], R28 ;  /* 0x0000001c18007986 */ /* 0x000fe2000c10150c */
[----:B------:R-:W2:Y:S02]  /*c680*/  LDC R10, c[0x0][0x278] ;  /* 0x00009e00ff0a7b82 */ /* 0x000ea40000000800 */
[-C--:B------:R-:W-:Y:S01]  /*c690*/  LEA.HI.X.SX32 R27, R29, R19.reuse, 0x1, P6 ;  /* 0x000000131d1b7211 */ /* 0x080fe200030f0eff */
[----:B0-----:R-:W-:Y:S01]  /*c6a0*/  IMAD R29, R6, 0xe6, RZ ;  /* 0x000000e6061d7824 */ /* 0x001fe200078e02ff */
[----:B----4-:R-:W-:Y:S01]  /*c6b0*/  PRMT R32, R70, 0x7632, R32 ;  /* 0x0000763246207816 */ /* 0x010fe20000000020 */
[----:B------:R-:W-:Y:S02]  /*c6c0*/  IMAD R23, R73, 0x73, RZ ;  /* 0x0000007349177824 */ /* 0x000fe400078e02ff */
[----:B------:R-:W-:Y:S01]  /*c6d0*/  STG.E.U16 desc[UR12][R26.64], R69 ;  /* 0x000000451a007986 */ /* 0x000fe2000c10150c */
[----:B------:R-:W0:Y:S01]  /*c6e0*/  LDC R4, c[0x0][0x278] ;  /* 0x00009e00ff047b82 */ /* 0x000e220000000800 */
[----:B---3--:R-:W-:Y:S01]  /*c6f0*/  IMAD R31, R8, 0xe8, RZ ;  /* 0x000000e8081f7824 */ /* 0x008fe200078e02ff */
[-C--:B-1----:R-:W-:Y:S01]  /*c700*/  IADD3 R12, P5, R29, R18.reuse, RZ ;  /* 0x000000121d0c7210 */ /* 0x082fe20007fbe0ff */
[----:B------:R-:W1:Y:S03]  /*c710*/  LDS.128 R24, [R252] ;  /* 0x00000000fc187984 */ /* 0x000e660000000c00 */
[----:B------:R-:W-:Y:S01]  /*c720*/  LEA.HI.X.SX32 R13, R23, R19, 0x1, P5 ;  /* 0x00000013170d7211 */ /* 0x000fe200028f0eff */
[----:B------:R-:W-:Y:S01]  /*c730*/  IMAD R23, R73, 0x75, RZ ;  /* 0x0000007549177824 */ /* 0x000fe200078e02ff */
[----:B------:R-:W3:Y:S01]  /*c740*/  LDC R16, c[0x0][0x278] ;  /* 0x00009e00ff107b82 */ /* 0x000ee20000000800 */
[----:B-----5:R-:W-:Y:S01]  /*c750*/  IMAD R33, R0, 0xea, RZ ;  /* 0x000000ea00217824 */ /* 0x020fe200078e02ff */
[-C--:B------:R-:W-:Y:S01]  /*c760*/  IADD3 R8, P4, R31, R18.reuse, RZ ;  /* 0x000000121f087210 */ /* 0x080fe20007f9e0ff */
[----:B------:R4:W-:Y:S03]  /*c770*/  STG.E.U16 desc[UR12][R12.64], R30 ;  /* 0x0000001e0c007986 */ /* 0x0009e6000c10150c */
[----:B------:R-:W-:-:S02]  /*c780*/  IADD3 R22, P5, R33, R18, RZ ;  /* 0x0000001221167210 */ /* 0x000fc40007fbe0ff */
[----:B------:R-:W5:Y:S01]  /*c790*/  LDC R20, c[0x0][0x278] ;  /* 0x00009e00ff147b82 */ /* 0x000f620000000800 */
[----:B--2---:R-:W-:Y:S01]  /*c7a0*/  IMAD R29, R10, 0xec, RZ ;  /* 0x000000ec0a1d7824 */ /* 0x004fe200078e02ff */
[-C--:B------:R-:W-:Y:S02]  /*c7b0*/  LEA.HI.X.SX32 R9, R9, R19.reuse, 0x1, P4 ;  /* 0x0000001309097211 */ /* 0x080fe400020f0eff */
[-C--:B------:R-:W-:Y:S02]  /*c7c0*/  LEA.HI.X.SX32 R23, R23, R19.reuse, 0x1, P5 ;  /* 0x0000001317177211 */ /* 0x080fe400028f0eff */
[----:B------:R-:W-:Y:S01]  /*c7d0*/  IADD3 R10, P6, R29, R18, RZ ;  /* 0x000000121d0a7210 */ /* 0x000fe20007fde0ff */
[----:B------:R2:W-:Y:S01]  /*c7e0*/  STG.E.U16 desc[UR12][R8.64], R70 ;  /* 0x0000004608007986 */ /* 0x0005e2000c10150c */
[----:B------:R-:W1:Y:S01]  /*c7f0*/  LDC R6, c[0x0][0x278] ;  /* 0x00009e00ff067b82 */ /* 0x000e620000000800 */
[----:B0-----:R-:W-:Y:S01]  /*c800*/  IMAD R29, R4, 0xee, RZ ;  /* 0x000000ee041d7824 */ /* 0x001fe200078e02ff */
[----:B------:R-:W-:Y:S01]  /*c810*/  LEA.HI.X.SX32 R11, R11, R19, 0x1, P6 ;  /* 0x000000130b0b7211 */ /* 0x000fe200030f0eff */
[----:B------:R-:W-:Y:S01]  /*c820*/  STG.E.U16 desc[UR12][R22.64], R32 ;  /* 0x0000002016007986 */ /* 0x000fe2000c10150c */
[----:B----4-:R-:W-:Y:S01]  /*c830*/  IMAD R13, R73, 0x77, RZ ;  /* 0x00000077490d7824 */ /* 0x010fe200078e02ff */
[----:B------:R-:W-:-:S02]  /*c840*/  PRMT R33, R71, 0x7632, R33 ;  /* 0x0000763247217816 */ /* 0x000fc40000000021 */
[----:B------:R-:W-:Y:S01]  /*c850*/  IADD3 R12, P4, R29, R18, RZ ;  /* 0x000000121d0c7210 */ /* 0x000fe20007f9e0ff */
[----:B------:R-:W0:Y:S01]  /*c860*/  LDC R0, c[0x0][0x278] ;  /* 0x00009e00ff007b82 */ /* 0x000e220000000800 */
[----:B---3--:R-:W-:Y:S01]  /*c870*/  IMAD R31, R16, 0xf0, RZ ;  /* 0x000000f0101f7824 */ /* 0x008fe200078e02ff */
[----:B------:R3:W-:Y:S01]  /*c880*/  STG.E.U16 desc[UR12][R10.64], R71 ;  /* 0x000000470a007986 */ /* 0x0007e2000c10150c */
[----:B------:R-:W-:-:S03]  /*c890*/  LEA.HI.X.SX32 R13, R13, R19, 0x1, P4 ;  /* 0x000000130d0d7211 */ /* 0x000fc600020f0eff */
[-C--:B--2---:R-:W-:Y:S02]  /*c8a0*/  IADD3 R8, P5, R31, R18.reuse, RZ ;  /* 0x000000121f087210 */ /* 0x084fe40007fbe0ff */
[----:B------:R-:W2:Y:S01]  /*c8b0*/  LDC R4, c[0x0][0x278] ;  /* 0x00009e00ff047b82 */ /* 0x000ea20000000800 */
[----:B-----5:R-:W-:Y:S01]  /*c8c0*/  IMAD R9, R20, 0xf2, RZ ;  /* 0x000000f214097824 */ /* 0x020fe200078e02ff */
[----:B------:R4:W-:Y:S04]  /*c8d0*/  STG.E.U16 desc[UR12][R12.64], R33 ;  /* 0x000000210c007986 */ /* 0x0009e8000c10150c */
[----:B---3--:R-:W-:Y:S01]  /*c8e0*/  IADD3 R10, P4, R9, R18, RZ ;  /* 0x00000012090a7210 */ /* 0x008fe20007f9e0ff */
[----:B------:R-:W-:Y:S01]  /*c8f0*/  IMAD R11, R73, 0x79, RZ ;  /* 0x00000079490b7824 */ /* 0x000fe200078e02ff */
[----:B------:R-:W3:Y:S01]  /*c900*/  LDC R28, c[0x0][0x278] ;  /* 0x00009e00ff1c7b82 */ /* 0x000ee20000000800 */
[----:B-1----:R-:W-:Y:S01]  /*c910*/  IMAD R23, R6, 0xf4, RZ ;  /* 0x000000f406177824 */ /* 0x002fe200078e02ff */
[-C--:B------:R-:W-:Y:S01]  /*c920*/  LEA.HI.X.SX32 R9, R3, R19.reuse, 0x1, P5 ;  /* 0x0000001303097211 */ /* 0x080fe200028f0eff */
[----:B------:R-:W-:Y:S01]  /*c930*/  IMAD R3, R73, 0x7b, RZ ;  /* 0x0000007b49037824 */ /* 0x000fe200078e02ff */
[----:B------:R-:W-:-:S02]  /*c940*/  LEA.HI.X.SX32 R11, R11, R19, 0x1, P4 ;  /* 0x000000130b0b7211 */ /* 0x000fc400020f0eff */
[-C--:B------:R-:W-:Y:S01]  /*c950*/  IADD3 R20, P5, R23, R18.reuse, RZ ;  /* 0x0000001217147210 */ /* 0x080fe20007fbe0ff */
[----:B------:R-:W-:Y:S01]  /*c960*/  STG.E.U16 desc[UR12][R8.64], R24 ;  /* 0x0000001808007986 */ /* 0x000fe2000c10150c */
[----:B------:R-:W1:Y:S01]  /*c970*/  LDC R16, c[0x0][0x278] ;  /* 0x00009e00ff107b82 */ /* 0x000e620000000800 */
[----:B0-----:R-:W-:Y:S01]  /*c980*/  IMAD R23, R0, 0xf6, RZ ;  /* 0x000000f600177824 */ /* 0x001fe200078e02ff */
[----:B----4-:R-:W-:Y:S02]  /*c990*/  PRMT R13, R24, 0x7632, R13 ;  /* 0x00007632180d7816 */ /* 0x010fe4000000000d */
[----:B------:R-:W-:Y:S02]  /*c9a0*/  LEA.HI.X.SX32 R21, R21, R19, 0x1, P5 ;  /* 0x0000001315157211 */ /* 0x000fe400028f0eff */
[-C--:B------:R-:W-:Y:S01]  /*c9b0*/  IADD3 R12, P4, R23, R18.reuse, RZ ;  /* 0x00000012170c7210 */ /* 0x080fe20007f9e0ff */
[----:B------:R0:W-:Y:S01]  /*c9c0*/  STG.E.U16 desc[UR12][R10.64], R13 ;  /* 0x0000000d0a007986 */ /* 0x0001e2000c10150c */
[----:B------:R-:W4:Y:S01]  /*c9d0*/  LDC R22, c[0x0][0x278] ;  /* 0x00009e00ff167b82 */ /* 0x000f220000000800 */
[----:B--2---:R-:W-:Y:S01]  /*c9e0*/  IMAD R29, R4, 0xf8, RZ ;  /* 0x000000f8041d7824 */ /* 0x004fe200078e02ff */
[----:B------:R-:W-:Y:S01]  /*c9f0*/  PRMT R0, R25, 0x7632, R0 ;  /* 0x0000763219007816 */ /* 0x000fe20000000000 */
[----:B------:R-:W-:Y:S03]  /*ca00*/  STG.E.U16 desc[UR12][R20.64], R25 ;  /* 0x0000001914007986 */ /* 0x000fe6000c10150c */
[----:B------:R-:W-:Y:S01]  /*ca10*/  IADD3 R6, P5, R29, R18, RZ ;  /* 0x000000121d067210 */ /* 0x000fe20007fbe0ff */
[----:B---3--:R-:W-:-:S03]  /*ca20*/  IMAD R23, R28, 0xfa, RZ ;  /* 0x000000fa1c177824 */ /* 0x008fc600078e02ff */
[-C--:B------:R-:W-:Y:S02]  /*ca30*/  LEA.HI.X.SX32 R7, R7, R19.reuse, 0x1, P5 ;  /* 0x0000001307077211 */ /* 0x080fe400028f0eff */
[----:B0-----:R-:W-:Y:S01]  /*ca40*/  LEA.HI.X.SX32 R13, R3, R19, 0x1, P4 ;  /* 0x00000013030d7211 */ /* 0x001fe200020f0eff */
[----:B------:R-:W-:Y:S01]  /*ca50*/  IMAD R3, R73, 0x7d, RZ ;  /* 0x0000007d49037824 */ /* 0x000fe200078e02ff */
[----:B------:R-:W-:Y:S01]  /*ca60*/  IADD3 R8, P4, R23, R18, RZ ;  /* 0x0000001217087210 */ /* 0x000fe20007f9e0ff */
[----:B------:R-:W-:Y:S02]  /*ca70*/  IMAD R73, R73, 0x7f, RZ ;  /* 0x0000007f49497824 */ /* 0x000fe400078e02ff */
[----:B-1----:R-:W-:Y:S01]  /*ca80*/  IMAD R9, R16, 0xfc, RZ ;  /* 0x000000fc10097824 */ /* 0x002fe200078e02ff */
[----:B------:R0:W-:Y:S01]  /*ca90*/  STG.E.U16 desc[UR12][R12.64], R0 ;  /* 0x000000000c007986 */ /* 0x0001e2000c10150c */
[----:B------:R-:W-:-:S03]  /*caa0*/  SHF.L.U32 R16, R218, 0x1, RZ ;  /* 0x00000001da107819 */ /* 0x000fc600000006ff */
[-C--:B------:R-:W-:Y:S01]  /*cab0*/  IADD3 R4, P5, R9, R18.reuse, RZ ;  /* 0x0000001209047210 */ /* 0x080fe20007fbe0ff */
[----:B------:R1:W-:Y:S01]  /*cac0*/  STG.E.U16 desc[UR12][R6.64], R26 ;  /* 0x0000001a06007986 */ /* 0x0003e2000c10150c */
[----:B----4-:R-:W-:Y:S01]  /*cad0*/  IMAD R11, R22, 0xfe, RZ ;  /* 0x000000fe160b7824 */ /* 0x010fe200078e02ff */
[-C--:B------:R-:W-:Y:S02]  /*cae0*/  LEA.HI.X.SX32 R9, R3, R19.reuse, 0x1, P4 ;  /* 0x0000001303097211 */ /* 0x080fe400020f0eff */
[----:B------:R-:W-:Y:S02]  /*caf0*/  LEA.HI.X.SX32 R5, R5, R19, 0x1, P5 ;  /* 0x0000001305057211 */ /* 0x000fe400028f0eff */
[----:B------:R-:W-:Y:S02]  /*cb00*/  IADD3 R10, P4, R11, R18, RZ ;  /* 0x000000120b0a7210 */ /* 0x000fe40007f9e0ff */
[----:B0-----:R-:W-:Y:S02]  /*cb10*/  PRMT R13, R26, 0x7632, R13 ;  /* 0x000076321a0d7816 */ /* 0x001fe4000000000d */
[----:B------:R-:W-:-:S02]  /*cb20*/  PRMT R18, R27, 0x7632, R18 ;  /* 0x000076321b127816 */ /* 0x000fc40000000012 */
[----:B------:R-:W-:Y:S01]  /*cb30*/  LEA.HI.X.SX32 R11, R73, R19, 0x1, P4 ;  /* 0x00000013490b7211 */ /* 0x000fe200020f0eff */
[----:B------:R0:W-:Y:S01]  /*cb40*/  STG.E.U16 desc[UR12][R8.64], R13 ;  /* 0x0000000d08007986 */ /* 0x0001e2000c10150c */
[----:B------:R-:W-:Y:S02]  /*cb50*/  FSEL R3, R82, -INF , P2 ;  /* 0xff80000052037808 */ /* 0x000fe40001000000 */
[----:B------:R-:W-:Y:S01]  /*cb60*/  FSEL R12, R87, -INF , P3 ;  /* 0xff800000570c7808 */ /* 0x000fe20001800000 */
[----:B------:R2:W-:Y:S01]  /*cb70*/  STG.E.U16 desc[UR12][R4.64], R27 ;  /* 0x0000001b04007986 */ /* 0x0005e2000c10150c */
[----:B------:R-:W-:Y:S02]  /*cb80*/  FSEL R0, R83, -INF , P1 ;  /* 0xff80000053007808 */ /* 0x000fe40000800000 */
[----:B-1----:R-:W-:Y:S01]  /*cb90*/  FSEL R7, R86, -INF , P0 ;  /* 0xff80000056077808 */ /* 0x002fe20000000000 */
[----:B------:R-:W-:Y:S01]  /*cba0*/  STG.E.U16 desc[UR12][R10.64], R18 ;  /* 0x000000120a007986 */ /* 0x000fe2000c10150c */
[----:B------:R-:W-:Y:S01]  /*cbb0*/  FFMA R12, R12, 0.69314718246459960938, R17 ;  /* 0x3f3172180c0c7823 */ /* 0x000fe20000000011 */
[----:B------:R-:W-:Y:S01]  /*cbc0*/  FFMA R6, R0, 0.69314718246459960938, R15 ;  /* 0x3f31721800067823 */ /* 0x000fe2000000000f */
[----:B------:R-:W-:-:S04]  /*cbd0*/  IMAD.HI R0, R216, 0x4, RZ ;  /* 0x00000004d8007827 */ /* 0x000fc800078e02ff */
[----:B0-----:R-:W-:Y:S01]  /*cbe0*/  FFMA R13, R3, 0.69314718246459960938, R176 ;  /* 0x3f317218030d7823 */ /* 0x001fe200000000b0 */
[----:B------:R-:W-:Y:S01]  /*cbf0*/  LOP3.LUT R3, R16, 0x1f8, RZ, 0xc0, !PT ;  /* 0x000001f810037812 */ /* 0x000fe200078ec0ff */
[----:B------:R-:W-:Y:S01]  /*cc00*/  BAR.SYNC.DEFER_BLOCKING 0x0 ;  /* 0x0000000000007b1d */ /* 0x000fe20000010000 */
[----:B------:R-:W-:Y:S01]  /*cc10*/  FFMA R7, R7, 0.69314718246459960938, R14 ;  /* 0x3f31721807077823 */ /* 0x000fe2000000000e */
[----:B--2---:R-:W-:-:S06]  /*cc20*/  IMAD.SHL.U32 R5, R216, 0x4, RZ ;  /* 0x00000004d8057824 */ /* 0x004fcc00078e00ff */
[----:B------:R-:W0:Y:S01]  /*cc30*/  LDC.64 R14, c[0x0][0x230] ;  /* 0x00008c00ff0e7b82 */ /* 0x000e220000000a00 */
[----:B------:R-:W-:Y:S04]  /*cc40*/  STS.64 [R3+UR9], R12 ;  /* 0x0000000c03007988 */ /* 0x000fe80008000a09 */
[----:B------:R-:W-:Y:S03]  /*cc50*/  STS.64 [R3+UR9+0x200], R6 ;  /* 0x0002000603007988 */ /* 0x000fe60008000a09 */
[----:B------:R-:W-:Y:S01]  /*cc60*/  BAR.SYNC.DEFER_BLOCKING 0x0 ;  /* 0x0000000000007b1d */ /* 0x000fe20000010000 */
[----:B0-----:R-:W-:-:S04]  /*cc70*/  IADD3 R4, P0, P1, R5, UR6, R14 ;  /* 0x0000000605047c10 */ /* 0x001fc8000f91e00e */
[----:B------:R-:W-:Y:S01]  /*cc80*/  IADD3.X R5, R0, UR5, R15, P0, P1 ;  /* 0x0000000500057c10 */ /* 0x000fe200087e240f */
[----:B------:R-:W0:Y:S04]  /*cc90*/  LDS R9, [R2] ;  /* 0x0000000002097984 */ /* 0x000e280000000800 */
[----:B0-----:R-:W-:Y:S01]  /*cca0*/  STG.E desc[UR12][R4.64], R9 ;  /* 0x0000000904007986 */ /* 0x001fe2000c10190c */
[----:B------:R-:W-:Y:S05]  /*ccb0*/  EXIT ;  /* 0x000000000000794d */ /* 0x000fea0003800000 */
.L_x_2:
[----:B------:R-:W-:-:S00]  /*ccc0*/  BRA `(.L_x_2) ;  /* 0xfffffffc00fc7947 */ /* 0x000fc0000383ffff */
[----:B------:R-:W-:-:S00]  /*ccd0*/  NOP ;  /* 0x0000000000007918 */ /* 0x000fc00000000000 */
        /* <DEDUP_REMOVED lines=10> */
.L_x_3:


//--------------------- .nv.global.init           --------------------------
	.section	.nv.global.init,"aw",@progbits
.nv.global.init:
	.type		_$_str,@object
	.size		_$_str,(.L_0 - _$_str)
_$_str:
        /*0000*/ 	.byte	0x5f, 0x5f, 0x43, 0x55, 0x44, 0x41, 0x5f, 0x46, 0x54, 0x5a, 0x00
.L_0:


//--------------------- .nv.shared.attn_fwd       --------------------------
	.section	.nv.shared.attn_fwd,"aw",@nobits
	.sectionflags	@""
	.align	16
	.zero		1024


//--------------------- .nv.shared.reserved.0     --------------------------
	.section	.nv.shared.reserved.0,"aw",@nobits
	.weak		__nv_reservedSMEM_offset_0_alias
	.size		__nv_reservedSMEM_offset_0_alias, 0, 0
	.other		__nv_reservedSMEM_offset_0_alias,@"STO_CUDA_RESERVED_SHARED STV_DEFAULT"
__nv_reservedSMEM_offset_0_alias:
	.zero		0


//--------------------- .nv.constant0.attn_fwd    --------------------------
	.section	.nv.constant0.attn_fwd,"a",@progbits
	.sectionflags	@""
	.align	4
.nv.constant0.attn_fwd:
	.zero		664


//--------------------- SYMBOLS --------------------------

	.type		.nv.reservedSmem.offset0,@object
	.size		.nv.reservedSmem.offset0,0x4
